//
// Generated by NVIDIA NVVM Compiler
//
// Compiler Build ID: CL-36424714
// Cuda compilation tools, release 13.0, V13.0.88
// Based on NVVM 20.0.0
//

.version 9.0
.target sm_100
.address_size 64

	// .globl	_Z6brute7PKc
.global .attribute(.managed) .align 4 .u32 g_found;
.global .attribute(.managed) .align 8 .u64 g_idx;
.const .align 1 .b8 d_CHARSET[63] = {97, 98, 99, 100, 101, 102, 103, 104, 105, 106, 107, 108, 109, 110, 111, 112, 113, 114, 115, 116, 117, 118, 119, 120, 121, 122, 65, 66, 67, 68, 69, 70, 71, 72, 73, 74, 75, 76, 77, 78, 79, 80, 81, 82, 83, 84, 85, 86, 87, 88, 89, 90, 48, 49, 50, 51, 52, 53, 54, 55, 56, 57};
.const .align 4 .b8 K[256] = {120, 164, 106, 215, 86, 183, 199, 232, 219, 112, 32, 36, 238, 206, 189, 193, 175, 15, 124, 245, 42, 198, 135, 71, 19, 70, 48, 168, 1, 149, 70, 253, 216, 152, 128, 105, 175, 247, 68, 139, 177, 91, 255, 255, 190, 215, 92, 137, 34, 17, 144, 107, 147, 113, 152, 253, 142, 67, 121, 166, 33, 8, 180, 73, 98, 37, 30, 246, 64, 179, 64, 192, 81, 90, 94, 38, 170, 199, 182, 233, 93, 16, 47, 214, 83, 20, 68, 2, 129, 230, 161, 216, 200, 251, 211, 231, 230, 205, 225, 33, 214, 7, 55, 195, 135, 13, 213, 244, 237, 20, 90, 69, 5, 233, 227, 169, 248, 163, 239, 252, 217, 2, 111, 103, 138, 76, 42, 141, 66, 57, 250, 255, 129, 246, 113, 135, 34, 97, 157, 109, 12, 56, 229, 253, 68, 234, 190, 164, 169, 207, 222, 75, 96, 75, 187, 246, 112, 188, 191, 190, 198, 126, 155, 40, 250, 39, 161, 234, 133, 48, 239, 212, 5, 29, 136, 4, 57, 208, 212, 217, 229, 153, 219, 230, 248, 124, 162, 31, 101, 86, 172, 196, 68, 34, 41, 244, 151, 255, 42, 67, 167, 35, 148, 171, 57, 160, 147, 252, 195, 89, 91, 101, 146, 204, 12, 143, 125, 244, 239, 255, 209, 93, 132, 133, 79, 126, 168, 111, 224, 230, 44, 254, 20, 67, 1, 163, 161, 17, 8, 78, 130, 126, 83, 247, 53, 242, 58, 189, 187, 210, 215, 42, 145, 211, 134, 235};
.global .align 1 .b8 $str[17] = {48, 49, 50, 51, 52, 53, 54, 55, 56, 57, 97, 98, 99, 100, 101, 102};

.visible .entry _Z6brute7PKc(
	.param .u64 .ptr .align 1 _Z6brute7PKc_param_0
)
{
	.local .align 16 .b8 	__local_depot0[112];
	.reg .b64 	%SP;
	.reg .b64 	%SPL;
	.reg .pred 	%p<19>;
	.reg .b16 	%rs<150>;
	.reg .b32 	%r<930>;
	.reg .b64 	%rd<155>;

	mov.u64 	%SPL, __local_depot0;
	ld.param.u64 	%rd19, [_Z6brute7PKc_param_0];
	cvta.to.global.u64 	%rd1, %rd19;
	add.u64 	%rd2, %SPL, 0;
	add.u64 	%rd3, %SPL, 64;
	add.u64 	%rd4, %SPL, 72;
	ld.volatile.global.u32 	%r44, [g_found];
	setp.ne.s32 	%p1, %r44, 0;
	@%p1 bra 	$L__BB0_22;
	mov.u32 	%r45, %ntid.x;
	mov.u32 	%r46, %nctaid.x;
	mul.wide.u32 	%rd5, %r45, %r46;
	mov.u32 	%r47, %ctaid.x;
	mul.wide.u32 	%rd23, %r47, %r45;
	mov.u32 	%r48, %tid.x;
	cvt.u64.u32 	%rd24, %r48;
	add.s64 	%rd150, %rd23, %rd24;
	mov.b16 	%rs6, 0;
	st.local.u8 	[%rd3+7], %rs6;
	ld.const.u32 	%r49, [K+4];
	add.s32 	%r1, %r49, 271733878;
	ld.const.u32 	%r50, [K+8];
	add.s32 	%r2, %r50, -1732584194;
	ld.const.u32 	%r51, [K+12];
	add.s32 	%r3, %r51, -271733879;
	ld.const.u32 	%r4, [K+20];
	ld.const.u32 	%r5, [K+24];
	ld.const.u32 	%r6, [K+28];
	ld.const.u32 	%r7, [K+32];
	ld.const.u32 	%r8, [K+52];
	ld.const.u32 	%r9, [K+56];
	ld.const.u32 	%r10, [K+60];
	ld.const.u32 	%r11, [K+64];
	ld.const.u32 	%r12, [K+68];
	ld.const.u32 	%r13, [K+72];
	ld.const.u32 	%r14, [K+76];
	ld.const.u32 	%r15, [K+80];
	ld.const.u32 	%r16, [K+88];
	ld.const.u32 	%r17, [K+116];
	ld.const.u32 	%r18, [K+120];
	ld.const.u32 	%r19, [K+124];
	ld.const.u32 	%r20, [K+128];
	ld.const.u32 	%r21, [K+132];
	ld.const.u32 	%r22, [K+136];
	ld.const.u32 	%r23, [K+140];
	ld.const.u32 	%r24, [K+144];
	ld.const.u32 	%r25, [K+148];
	ld.const.u32 	%r26, [K+152];
	ld.const.u32 	%r27, [K+156];
	ld.const.u32 	%r28, [K+160];
	ld.const.u32 	%r29, [K+164];
	ld.const.u32 	%r30, [K+168];
	ld.const.u32 	%r31, [K+172];
	ld.const.u32 	%r32, [K+176];
	ld.const.u32 	%r33, [K+180];
	ld.const.u32 	%r34, [K+244];
$L__BB0_2:
	ld.volatile.global.u32 	%r52, [g_found];
	setp.ne.s32 	%p2, %r52, 0;
	@%p2 bra 	$L__BB0_22;
	mov.u64 	%rd25, d_CHARSET;
	shr.u64 	%rd26, %rd150, 1;
	mul.hi.u64 	%rd27, %rd26, -8925843906633654007;
	shr.u64 	%rd28, %rd27, 4;
	mul.lo.s64 	%rd29, %rd28, 62;
	sub.s64 	%rd30, %rd150, %rd29;
	add.s64 	%rd31, %rd25, %rd30;
	ld.const.u8 	%rs7, [%rd31];
	st.local.u8 	[%rd3+6], %rs7;
	mul.hi.u64 	%rd32, %rd28, 595056260442243601;
	shr.u64 	%rd33, %rd32, 1;
	mul.lo.s64 	%rd34, %rd33, 62;
	sub.s64 	%rd35, %rd28, %rd34;
	add.s64 	%rd36, %rd25, %rd35;
	ld.const.u8 	%rs8, [%rd36];
	mul.hi.u64 	%rd37, %rd150, 2457006494729263899;
	shr.u64 	%rd38, %rd37, 9;
	cvt.u32.u64 	%r54, %rd38;
	shr.u32 	%r55, %r54, 1;
	mul.hi.u32 	%r56, %r55, -2078209981;
	shr.u32 	%r57, %r56, 4;
	mul.lo.s32 	%r58, %r57, 62;
	sub.s32 	%r59, %r54, %r58;
	cvt.u64.u32 	%rd39, %r59;
	add.s64 	%rd40, %rd25, %rd39;
	ld.const.u8 	%rs9, [%rd40];
	st.local.v2.u8 	[%rd3+4], {%rs9, %rs8};
	shr.u64 	%rd41, %rd150, 3;
	mul.hi.u64 	%rd42, %rd41, 2536264768752788541;
	shr.u64 	%rd43, %rd42, 12;
	cvt.u32.u64 	%r60, %rd43;
	shr.u32 	%r61, %r60, 1;
	mul.hi.u32 	%r62, %r61, -2078209981;
	shr.u32 	%r63, %r62, 4;
	mul.lo.s32 	%r64, %r63, 62;
	sub.s32 	%r65, %r60, %r64;
	cvt.u64.u32 	%rd44, %r65;
	add.s64 	%rd45, %rd25, %rd44;
	mul.hi.u64 	%rd46, %rd150, 5236159522586402149;
	shr.u64 	%rd47, %rd46, 22;
	cvt.u32.u64 	%r66, %rd47;
	shr.u32 	%r67, %r66, 1;
	mul.hi.u32 	%r68, %r67, -2078209981;
	shr.u32 	%r69, %r68, 4;
	mul.lo.s32 	%r70, %r69, 62;
	sub.s32 	%r71, %r66, %r70;
	cvt.u64.u32 	%rd48, %r71;
	add.s64 	%rd49, %rd25, %rd48;
	mul.hi.u64 	%rd50, %rd150, 2702533947141368851;
	shr.u64 	%rd51, %rd50, 27;
	cvt.u16.u64 	%rs10, %rd51;
	shr.u16 	%rs11, %rs10, 1;
	mul.hi.u16 	%rs12, %rs11, 16913;
	shr.u16 	%rs13, %rs12, 3;
	mul.lo.s16 	%rs14, %rs13, 62;
	sub.s16 	%rs15, %rs10, %rs14;
	cvt.u64.u16 	%rd52, %rs15;
	add.s64 	%rd53, %rd25, %rd52;
	mul.hi.u64 	%rd54, %rd150, -7287894227448415715;
	shr.u64 	%rd55, %rd54, 35;
	add.s64 	%rd56, %rd25, %rd55;
	ld.const.u8 	%r72, [%rd56];
	ld.const.u8 	%r73, [%rd53];
	prmt.b32 	%r74, %r72, %r73, 0x3340U;
	ld.const.u8 	%r75, [%rd49];
	ld.const.u8 	%r76, [%rd45];
	prmt.b32 	%r77, %r75, %r76, 0x3340U;
	prmt.b32 	%r78, %r74, %r77, 0x5410U;
	st.local.u32 	[%rd3], %r78;
	mov.b32 	%r926, 0;
	st.local.v4.b32 	[%rd2], {%r926, %r926, %r926, %r926};
	st.local.v4.b32 	[%rd2+16], {%r926, %r926, %r926, %r926};
	st.local.v4.b32 	[%rd2+32], {%r926, %r926, %r926, %r926};
	st.local.v2.b32 	[%rd2+48], {%r926, %r926};
$L__BB0_4:
	cvt.u64.u32 	%rd8, %r926;
	add.s64 	%rd57, %rd3, %rd8;
	ld.local.u8 	%rs16, [%rd57];
	setp.ne.s16 	%p3, %rs16, 0;
	setp.lt.u32 	%p4, %r926, 64;
	and.pred  	%p5, %p3, %p4;
	add.s32 	%r926, %r926, 1;
	@%p5 bra 	$L__BB0_4;
	cvt.u32.u64 	%r79, %rd8;
	setp.eq.s32 	%p6, %r79, 0;
	@%p6 bra 	$L__BB0_13;
	and.b32  	%r37, %r79, 3;
	setp.lt.u32 	%p7, %r79, 4;
	mov.b32 	%r929, 0;
	@%p7 bra 	$L__BB0_9;
	and.b32  	%r84, %r79, -4;
	neg.s32 	%r927, %r84;
	mov.b32 	%r929, 0;
	mov.u64 	%rd151, %rd3;
	mov.u64 	%rd152, %rd2;
$L__BB0_8:
	ld.local.u32 	%r85, [%rd151];
	st.local.u32 	[%rd152], %r85;
	add.s32 	%r929, %r929, 4;
	add.s64 	%rd152, %rd152, 4;
	add.s64 	%rd151, %rd151, 4;
	add.s32 	%r927, %r927, 4;
	setp.ne.s32 	%p8, %r927, 0;
	@%p8 bra 	$L__BB0_8;
$L__BB0_9:
	setp.eq.s32 	%p9, %r37, 0;
	@%p9 bra 	$L__BB0_13;
	cvt.u64.u32 	%rd58, %r929;
	add.s64 	%rd13, %rd3, %rd58;
	ld.local.u8 	%rs17, [%rd13];
	add.s64 	%rd14, %rd2, %rd58;
	st.local.u8 	[%rd14], %rs17;
	setp.eq.s32 	%p10, %r37, 1;
	@%p10 bra 	$L__BB0_13;
	ld.local.u8 	%rs18, [%rd13+1];
	st.local.u8 	[%rd14+1], %rs18;
	setp.eq.s32 	%p11, %r37, 2;
	@%p11 bra 	$L__BB0_13;
	ld.local.u8 	%rs19, [%rd13+2];
	st.local.u8 	[%rd14+2], %rs19;
$L__BB0_13:
	add.s64 	%rd60, %rd2, %rd8;
	mov.b16 	%rs21, 128;
	st.local.u8 	[%rd60], %rs21;
	cvt.u16.u64 	%rs22, %rd8;
	shl.b16 	%rs23, %rs22, 3;
	shr.u64 	%rd61, %rd8, 5;
	shr.u64 	%rd62, %rd8, 13;
	shr.u64 	%rd63, %rd8, 21;
	cvt.u32.u64 	%r86, %rd62;
	cvt.u32.u64 	%r87, %rd63;
	prmt.b32 	%r88, %r86, %r87, 0x3340U;
	cvt.u32.u16 	%r89, %rs23;
	cvt.u32.u64 	%r90, %rd61;
	prmt.b32 	%r91, %r89, %r90, 0x3340U;
	prmt.b32 	%r92, %r91, %r88, 0x5410U;
	st.local.u32 	[%rd2+56], %r92;
	shr.u64 	%rd64, %rd8, 29;
	cvt.u16.u64 	%rs24, %rd64;
	mov.b16 	%rs20, 0;
	st.local.v2.u8 	[%rd2+60], {%rs24, %rs20};
	ld.local.v4.b32 	{%r93, %r94, %r95, %r96}, [%rd2];
	bfe.u32 	%r97, %r96, 24, 8;
	bfe.u32 	%r98, %r96, 16, 8;
	bfe.u32 	%r99, %r96, 8, 8;
	cvt.u16.u32 	%rs25, %r99;
	bfe.u32 	%r100, %r95, 24, 8;
	bfe.u32 	%r101, %r95, 16, 8;
	bfe.u32 	%r102, %r95, 8, 8;
	cvt.u16.u32 	%rs26, %r102;
	bfe.u32 	%r103, %r94, 24, 8;
	bfe.u32 	%r104, %r94, 16, 8;
	bfe.u32 	%r105, %r94, 8, 8;
	cvt.u16.u32 	%rs27, %r105;
	ld.local.u32 	%r106, [%rd2];
	bfe.u32 	%r107, %r94, 0, 8;
	and.b16  	%rs28, %rs27, 255;
	mul.wide.u16 	%r108, %rs28, 256;
	or.b32  	%r109, %r108, %r107;
	shl.b32 	%r110, %r104, 16;
	and.b32  	%r111, %r110, 16711680;
	or.b32  	%r112, %r109, %r111;
	shl.b32 	%r113, %r103, 24;
	or.b32  	%r114, %r112, %r113;
	bfe.u32 	%r115, %r95, 0, 8;
	and.b16  	%rs29, %rs26, 255;
	mul.wide.u16 	%r116, %rs29, 256;
	or.b32  	%r117, %r116, %r115;
	shl.b32 	%r118, %r101, 16;
	and.b32  	%r119, %r118, 16711680;
	or.b32  	%r120, %r117, %r119;
	shl.b32 	%r121, %r100, 24;
	or.b32  	%r122, %r120, %r121;
	bfe.u32 	%r123, %r96, 0, 8;
	and.b16  	%rs30, %rs25, 255;
	mul.wide.u16 	%r124, %rs30, 256;
	or.b32  	%r125, %r124, %r123;
	shl.b32 	%r126, %r98, 16;
	and.b32  	%r127, %r126, 16711680;
	or.b32  	%r128, %r125, %r127;
	shl.b32 	%r129, %r97, 24;
	or.b32  	%r130, %r128, %r129;
	ld.local.v4.b32 	{%r131, %r132, %r133, %r134}, [%rd2+16];
	bfe.u32 	%r135, %r134, 24, 8;
	bfe.u32 	%r136, %r134, 16, 8;
	bfe.u32 	%r137, %r134, 8, 8;
	cvt.u16.u32 	%rs31, %r137;
	bfe.u32 	%r138, %r133, 24, 8;
	bfe.u32 	%r139, %r133, 16, 8;
	bfe.u32 	%r140, %r133, 8, 8;
	cvt.u16.u32 	%rs32, %r140;
	bfe.u32 	%r141, %r132, 24, 8;
	bfe.u32 	%r142, %r132, 16, 8;
	bfe.u32 	%r143, %r132, 8, 8;
	cvt.u16.u32 	%rs33, %r143;
	ld.local.u32 	%r144, [%rd2+16];
	bfe.u32 	%r145, %r132, 0, 8;
	and.b16  	%rs34, %rs33, 255;
	mul.wide.u16 	%r146, %rs34, 256;
	or.b32  	%r147, %r146, %r145;
	shl.b32 	%r148, %r142, 16;
	and.b32  	%r149, %r148, 16711680;
	or.b32  	%r150, %r147, %r149;
	shl.b32 	%r151, %r141, 24;
	or.b32  	%r152, %r150, %r151;
	bfe.u32 	%r153, %r133, 0, 8;
	and.b16  	%rs35, %rs32, 255;
	mul.wide.u16 	%r154, %rs35, 256;
	or.b32  	%r155, %r154, %r153;
	shl.b32 	%r156, %r139, 16;
	and.b32  	%r157, %r156, 16711680;
	or.b32  	%r158, %r155, %r157;
	shl.b32 	%r159, %r138, 24;
	or.b32  	%r160, %r158, %r159;
	bfe.u32 	%r161, %r134, 0, 8;
	and.b16  	%rs36, %rs31, 255;
	mul.wide.u16 	%r162, %rs36, 256;
	or.b32  	%r163, %r162, %r161;
	shl.b32 	%r164, %r136, 16;
	and.b32  	%r165, %r164, 16711680;
	or.b32  	%r166, %r163, %r165;
	shl.b32 	%r167, %r135, 24;
	or.b32  	%r168, %r166, %r167;
	ld.local.v4.b32 	{%r169, %r170, %r171, %r172}, [%rd2+32];
	bfe.u32 	%r173, %r172, 24, 8;
	bfe.u32 	%r174, %r172, 16, 8;
	bfe.u32 	%r175, %r172, 8, 8;
	cvt.u16.u32 	%rs37, %r175;
	bfe.u32 	%r176, %r171, 24, 8;
	bfe.u32 	%r177, %r171, 16, 8;
	bfe.u32 	%r178, %r171, 8, 8;
	cvt.u16.u32 	%rs38, %r178;
	bfe.u32 	%r179, %r170, 24, 8;
	bfe.u32 	%r180, %r170, 16, 8;
	bfe.u32 	%r181, %r170, 8, 8;
	cvt.u16.u32 	%rs39, %r181;
	ld.local.u32 	%r182, [%rd2+32];
	bfe.u32 	%r183, %r170, 0, 8;
	and.b16  	%rs40, %rs39, 255;
	mul.wide.u16 	%r184, %rs40, 256;
	or.b32  	%r185, %r184, %r183;
	shl.b32 	%r186, %r180, 16;
	and.b32  	%r187, %r186, 16711680;
	or.b32  	%r188, %r185, %r187;
	shl.b32 	%r189, %r179, 24;
	or.b32  	%r190, %r188, %r189;
	bfe.u32 	%r191, %r171, 0, 8;
	and.b16  	%rs41, %rs38, 255;
	mul.wide.u16 	%r192, %rs41, 256;
	or.b32  	%r193, %r192, %r191;
	shl.b32 	%r194, %r177, 16;
	and.b32  	%r195, %r194, 16711680;
	or.b32  	%r196, %r193, %r195;
	shl.b32 	%r197, %r176, 24;
	or.b32  	%r198, %r196, %r197;
	bfe.u32 	%r199, %r172, 0, 8;
	and.b16  	%rs42, %rs37, 255;
	mul.wide.u16 	%r200, %rs42, 256;
	or.b32  	%r201, %r200, %r199;
	shl.b32 	%r202, %r174, 16;
	and.b32  	%r203, %r202, 16711680;
	or.b32  	%r204, %r201, %r203;
	shl.b32 	%r205, %r173, 24;
	or.b32  	%r206, %r204, %r205;
	ld.local.v2.b32 	{%r207, %r208}, [%rd2+48];
	bfe.u32 	%r209, %r208, 24, 8;
	bfe.u32 	%r210, %r208, 16, 8;
	bfe.u32 	%r211, %r208, 8, 8;
	cvt.u16.u32 	%rs43, %r211;
	ld.local.u32 	%r212, [%rd2+48];
	bfe.u32 	%r213, %r208, 0, 8;
	and.b16  	%rs44, %rs43, 255;
	mul.wide.u16 	%r214, %rs44, 256;
	or.b32  	%r215, %r214, %r213;
	shl.b32 	%r216, %r210, 16;
	and.b32  	%r217, %r216, 16711680;
	or.b32  	%r218, %r215, %r217;
	shl.b32 	%r219, %r209, 24;
	or.b32  	%r220, %r218, %r219;
	and.b32  	%r221, %r89, 248;
	shl.b32 	%r222, %r90, 8;
	and.b32  	%r223, %r222, 65280;
	or.b32  	%r224, %r223, %r221;
	shl.b32 	%r225, %r86, 16;
	and.b32  	%r226, %r225, 16711680;
	or.b32  	%r227, %r224, %r226;
	shl.b32 	%r228, %r87, 24;
	or.b32  	%r229, %r227, %r228;
	cvt.u32.u64 	%r230, %rd64;
	ld.const.u32 	%r231, [K];
	add.s32 	%r232, %r231, %r106;
	add.s32 	%r233, %r232, -1;
	shf.l.wrap.b32 	%r234, %r233, %r233, 7;
	add.s32 	%r235, %r234, -271733879;
	not.b32 	%r236, %r235;
	and.b32  	%r237, %r235, -271733879;
	and.b32  	%r238, %r236, -1732584194;
	or.b32  	%r239, %r237, %r238;
	add.s32 	%r240, %r239, %r1;
	add.s32 	%r241, %r240, %r114;
	shl.b32 	%r242, %r241, 12;
	shr.u32 	%r243, %r241, 20;
	add.s32 	%r244, %r242, %r235;
	add.s32 	%r245, %r244, %r243;
	not.b32 	%r246, %r245;
	and.b32  	%r247, %r245, %r235;
	and.b32  	%r248, %r246, -271733879;
	or.b32  	%r249, %r247, %r248;
	add.s32 	%r250, %r249, %r2;
	add.s32 	%r251, %r250, %r122;
	shl.b32 	%r252, %r251, 17;
	shr.u32 	%r253, %r251, 15;
	add.s32 	%r254, %r252, %r245;
	add.s32 	%r255, %r254, %r253;
	and.b32  	%r256, %r255, %r245;
	not.b32 	%r257, %r255;
	and.b32  	%r258, %r235, %r257;
	or.b32  	%r259, %r256, %r258;
	add.s32 	%r260, %r259, %r3;
	add.s32 	%r261, %r260, %r130;
	shl.b32 	%r262, %r261, 22;
	shr.u32 	%r263, %r261, 10;
	add.s32 	%r264, %r262, %r255;
	add.s32 	%r265, %r264, %r263;
	and.b32  	%r266, %r265, %r255;
	not.b32 	%r267, %r265;
	and.b32  	%r268, %r245, %r267;
	or.b32  	%r269, %r266, %r268;
	add.s32 	%r270, %r269, %r235;
	ld.const.u32 	%r271, [K+16];
	add.s32 	%r272, %r270, %r271;
	add.s32 	%r273, %r272, %r144;
	shl.b32 	%r274, %r273, 7;
	shr.u32 	%r275, %r273, 25;
	add.s32 	%r276, %r274, %r265;
	add.s32 	%r277, %r276, %r275;
	and.b32  	%r278, %r277, %r265;
	not.b32 	%r279, %r277;
	and.b32  	%r280, %r255, %r279;
	or.b32  	%r281, %r278, %r280;
	add.s32 	%r282, %r281, %r245;
	add.s32 	%r283, %r282, %r4;
	add.s32 	%r284, %r283, %r152;
	shl.b32 	%r285, %r284, 12;
	shr.u32 	%r286, %r284, 20;
	add.s32 	%r287, %r285, %r277;
	add.s32 	%r288, %r287, %r286;
	and.b32  	%r289, %r288, %r277;
	not.b32 	%r290, %r288;
	and.b32  	%r291, %r265, %r290;
	or.b32  	%r292, %r289, %r291;
	add.s32 	%r293, %r292, %r255;
	add.s32 	%r294, %r293, %r5;
	add.s32 	%r295, %r294, %r160;
	shl.b32 	%r296, %r295, 17;
	shr.u32 	%r297, %r295, 15;
	add.s32 	%r298, %r296, %r288;
	add.s32 	%r299, %r298, %r297;
	and.b32  	%r300, %r299, %r288;
	not.b32 	%r301, %r299;
	and.b32  	%r302, %r277, %r301;
	or.b32  	%r303, %r300, %r302;
	add.s32 	%r304, %r303, %r265;
	add.s32 	%r305, %r304, %r6;
	add.s32 	%r306, %r305, %r168;
	shl.b32 	%r307, %r306, 22;
	shr.u32 	%r308, %r306, 10;
	add.s32 	%r309, %r307, %r299;
	add.s32 	%r310, %r309, %r308;
	and.b32  	%r311, %r310, %r299;
	not.b32 	%r312, %r310;
	and.b32  	%r313, %r288, %r312;
	or.b32  	%r314, %r311, %r313;
	add.s32 	%r315, %r314, %r277;
	add.s32 	%r316, %r315, %r7;
	add.s32 	%r317, %r316, %r182;
	shl.b32 	%r318, %r317, 7;
	shr.u32 	%r319, %r317, 25;
	add.s32 	%r320, %r318, %r310;
	add.s32 	%r321, %r320, %r319;
	and.b32  	%r322, %r321, %r310;
	not.b32 	%r323, %r321;
	and.b32  	%r324, %r299, %r323;
	or.b32  	%r325, %r322, %r324;
	add.s32 	%r326, %r325, %r288;
	ld.const.u32 	%r327, [K+36];
	add.s32 	%r328, %r326, %r327;
	add.s32 	%r329, %r328, %r190;
	shl.b32 	%r330, %r329, 12;
	shr.u32 	%r331, %r329, 20;
	add.s32 	%r332, %r330, %r321;
	add.s32 	%r333, %r332, %r331;
	and.b32  	%r334, %r333, %r321;
	not.b32 	%r335, %r333;
	and.b32  	%r336, %r310, %r335;
	or.b32  	%r337, %r334, %r336;
	add.s32 	%r338, %r337, %r299;
	ld.const.u32 	%r339, [K+40];
	add.s32 	%r340, %r338, %r339;
	add.s32 	%r341, %r340, %r198;
	shl.b32 	%r342, %r341, 17;
	shr.u32 	%r343, %r341, 15;
	add.s32 	%r344, %r342, %r333;
	add.s32 	%r345, %r344, %r343;
	and.b32  	%r346, %r345, %r333;
	not.b32 	%r347, %r345;
	and.b32  	%r348, %r321, %r347;
	or.b32  	%r349, %r346, %r348;
	add.s32 	%r350, %r349, %r310;
	ld.const.u32 	%r351, [K+44];
	add.s32 	%r352, %r350, %r351;
	add.s32 	%r353, %r352, %r206;
	shl.b32 	%r354, %r353, 22;
	shr.u32 	%r355, %r353, 10;
	add.s32 	%r356, %r354, %r345;
	add.s32 	%r357, %r356, %r355;
	and.b32  	%r358, %r357, %r345;
	not.b32 	%r359, %r357;
	and.b32  	%r360, %r333, %r359;
	or.b32  	%r361, %r358, %r360;
	add.s32 	%r362, %r361, %r321;
	ld.const.u32 	%r363, [K+48];
	add.s32 	%r364, %r362, %r363;
	add.s32 	%r365, %r364, %r212;
	shl.b32 	%r366, %r365, 7;
	shr.u32 	%r367, %r365, 25;
	add.s32 	%r368, %r366, %r357;
	add.s32 	%r369, %r368, %r367;
	and.b32  	%r370, %r369, %r357;
	not.b32 	%r371, %r369;
	and.b32  	%r372, %r345, %r371;
	or.b32  	%r373, %r370, %r372;
	add.s32 	%r374, %r373, %r333;
	add.s32 	%r375, %r374, %r8;
	add.s32 	%r376, %r375, %r220;
	shl.b32 	%r377, %r376, 12;
	shr.u32 	%r378, %r376, 20;
	add.s32 	%r379, %r377, %r369;
	add.s32 	%r380, %r379, %r378;
	and.b32  	%r381, %r380, %r369;
	not.b32 	%r382, %r380;
	and.b32  	%r383, %r357, %r382;
	or.b32  	%r384, %r381, %r383;
	add.s32 	%r385, %r384, %r345;
	add.s32 	%r386, %r385, %r9;
	add.s32 	%r387, %r386, %r229;
	shl.b32 	%r388, %r387, 17;
	shr.u32 	%r389, %r387, 15;
	add.s32 	%r390, %r388, %r380;
	add.s32 	%r391, %r390, %r389;
	and.b32  	%r392, %r391, %r380;
	not.b32 	%r393, %r391;
	and.b32  	%r394, %r369, %r393;
	or.b32  	%r395, %r392, %r394;
	add.s32 	%r396, %r395, %r357;
	add.s32 	%r397, %r396, %r10;
	add.s32 	%r398, %r397, %r230;
	shl.b32 	%r399, %r398, 22;
	shr.u32 	%r400, %r398, 10;
	add.s32 	%r401, %r399, %r391;
	add.s32 	%r402, %r401, %r400;
	and.b32  	%r403, %r402, %r380;
	and.b32  	%r404, %r391, %r382;
	or.b32  	%r405, %r403, %r404;
	add.s32 	%r406, %r405, %r369;
	add.s32 	%r407, %r406, %r11;
	add.s32 	%r408, %r407, %r114;
	shl.b32 	%r409, %r408, 5;
	shr.u32 	%r410, %r408, 27;
	add.s32 	%r411, %r409, %r402;
	add.s32 	%r412, %r411, %r410;
	and.b32  	%r413, %r412, %r391;
	and.b32  	%r414, %r402, %r393;
	or.b32  	%r415, %r413, %r414;
	add.s32 	%r416, %r415, %r380;
	add.s32 	%r417, %r416, %r12;
	add.s32 	%r418, %r417, %r160;
	shl.b32 	%r419, %r418, 9;
	shr.u32 	%r420, %r418, 23;
	add.s32 	%r421, %r419, %r412;
	add.s32 	%r422, %r421, %r420;
	and.b32  	%r423, %r422, %r402;
	not.b32 	%r424, %r402;
	and.b32  	%r425, %r412, %r424;
	or.b32  	%r426, %r423, %r425;
	add.s32 	%r427, %r426, %r391;
	add.s32 	%r428, %r427, %r13;
	add.s32 	%r429, %r428, %r206;
	shl.b32 	%r430, %r429, 14;
	shr.u32 	%r431, %r429, 18;
	add.s32 	%r432, %r430, %r422;
	add.s32 	%r433, %r432, %r431;
	and.b32  	%r434, %r433, %r412;
	not.b32 	%r435, %r412;
	and.b32  	%r436, %r422, %r435;
	or.b32  	%r437, %r434, %r436;
	add.s32 	%r438, %r437, %r402;
	add.s32 	%r439, %r438, %r14;
	add.s32 	%r440, %r439, %r106;
	shl.b32 	%r441, %r440, 20;
	shr.u32 	%r442, %r440, 12;
	add.s32 	%r443, %r441, %r433;
	add.s32 	%r444, %r443, %r442;
	and.b32  	%r445, %r444, %r422;
	not.b32 	%r446, %r422;
	and.b32  	%r447, %r433, %r446;
	or.b32  	%r448, %r445, %r447;
	add.s32 	%r449, %r448, %r412;
	add.s32 	%r450, %r449, %r15;
	add.s32 	%r451, %r450, %r152;
	shl.b32 	%r452, %r451, 5;
	shr.u32 	%r453, %r451, 27;
	add.s32 	%r454, %r452, %r444;
	add.s32 	%r455, %r454, %r453;
	and.b32  	%r456, %r455, %r433;
	not.b32 	%r457, %r433;
	and.b32  	%r458, %r444, %r457;
	or.b32  	%r459, %r456, %r458;
	add.s32 	%r460, %r459, %r422;
	ld.const.u32 	%r461, [K+84];
	add.s32 	%r462, %r460, %r461;
	add.s32 	%r463, %r462, %r198;
	shl.b32 	%r464, %r463, 9;
	shr.u32 	%r465, %r463, 23;
	add.s32 	%r466, %r464, %r455;
	add.s32 	%r467, %r466, %r465;
	and.b32  	%r468, %r467, %r444;
	not.b32 	%r469, %r444;
	and.b32  	%r470, %r455, %r469;
	or.b32  	%r471, %r468, %r470;
	add.s32 	%r472, %r471, %r433;
	add.s32 	%r473, %r472, %r16;
	add.s32 	%r474, %r473, %r230;
	shl.b32 	%r475, %r474, 14;
	shr.u32 	%r476, %r474, 18;
	add.s32 	%r477, %r475, %r467;
	add.s32 	%r478, %r477, %r476;
	and.b32  	%r479, %r478, %r455;
	not.b32 	%r480, %r455;
	and.b32  	%r481, %r467, %r480;
	or.b32  	%r482, %r479, %r481;
	add.s32 	%r483, %r482, %r444;
	ld.const.u32 	%r484, [K+92];
	add.s32 	%r485, %r483, %r484;
	add.s32 	%r486, %r485, %r144;
	shl.b32 	%r487, %r486, 20;
	shr.u32 	%r488, %r486, 12;
	add.s32 	%r489, %r487, %r478;
	add.s32 	%r490, %r489, %r488;
	and.b32  	%r491, %r490, %r467;
	not.b32 	%r492, %r467;
	and.b32  	%r493, %r478, %r492;
	or.b32  	%r494, %r491, %r493;
	add.s32 	%r495, %r494, %r455;
	ld.const.u32 	%r496, [K+96];
	add.s32 	%r497, %r495, %r496;
	add.s32 	%r498, %r497, %r190;
	shl.b32 	%r499, %r498, 5;
	shr.u32 	%r500, %r498, 27;
	add.s32 	%r501, %r499, %r490;
	add.s32 	%r502, %r501, %r500;
	and.b32  	%r503, %r502, %r478;
	not.b32 	%r504, %r478;
	and.b32  	%r505, %r490, %r504;
	or.b32  	%r506, %r503, %r505;
	add.s32 	%r507, %r506, %r467;
	ld.const.u32 	%r508, [K+100];
	add.s32 	%r509, %r507, %r508;
	add.s32 	%r510, %r509, %r229;
	shl.b32 	%r511, %r510, 9;
	shr.u32 	%r512, %r510, 23;
	add.s32 	%r513, %r511, %r502;
	add.s32 	%r514, %r513, %r512;
	and.b32  	%r515, %r514, %r490;
	not.b32 	%r516, %r490;
	and.b32  	%r517, %r502, %r516;
	or.b32  	%r518, %r515, %r517;
	add.s32 	%r519, %r518, %r478;
	ld.const.u32 	%r520, [K+104];
	add.s32 	%r521, %r519, %r520;
	add.s32 	%r522, %r521, %r130;
	shl.b32 	%r523, %r522, 14;
	shr.u32 	%r524, %r522, 18;
	add.s32 	%r525, %r523, %r514;
	add.s32 	%r526, %r525, %r524;
	and.b32  	%r527, %r526, %r502;
	not.b32 	%r528, %r502;
	and.b32  	%r529, %r514, %r528;
	or.b32  	%r530, %r527, %r529;
	add.s32 	%r531, %r530, %r490;
	ld.const.u32 	%r532, [K+108];
	add.s32 	%r533, %r531, %r532;
	add.s32 	%r534, %r533, %r182;
	shl.b32 	%r535, %r534, 20;
	shr.u32 	%r536, %r534, 12;
	add.s32 	%r537, %r535, %r526;
	add.s32 	%r538, %r537, %r536;
	and.b32  	%r539, %r538, %r514;
	not.b32 	%r540, %r514;
	and.b32  	%r541, %r526, %r540;
	or.b32  	%r542, %r539, %r541;
	add.s32 	%r543, %r542, %r502;
	ld.const.u32 	%r544, [K+112];
	add.s32 	%r545, %r543, %r544;
	add.s32 	%r546, %r545, %r220;
	shl.b32 	%r547, %r546, 5;
	shr.u32 	%r548, %r546, 27;
	add.s32 	%r549, %r547, %r538;
	add.s32 	%r550, %r549, %r548;
	and.b32  	%r551, %r550, %r526;
	not.b32 	%r552, %r526;
	and.b32  	%r553, %r538, %r552;
	or.b32  	%r554, %r551, %r553;
	add.s32 	%r555, %r554, %r514;
	add.s32 	%r556, %r555, %r17;
	add.s32 	%r557, %r556, %r122;
	shl.b32 	%r558, %r557, 9;
	shr.u32 	%r559, %r557, 23;
	add.s32 	%r560, %r558, %r550;
	add.s32 	%r561, %r560, %r559;
	and.b32  	%r562, %r561, %r538;
	not.b32 	%r563, %r538;
	and.b32  	%r564, %r550, %r563;
	or.b32  	%r565, %r562, %r564;
	add.s32 	%r566, %r565, %r526;
	add.s32 	%r567, %r566, %r18;
	add.s32 	%r568, %r567, %r168;
	shl.b32 	%r569, %r568, 14;
	shr.u32 	%r570, %r568, 18;
	add.s32 	%r571, %r569, %r561;
	add.s32 	%r572, %r571, %r570;
	and.b32  	%r573, %r572, %r550;
	not.b32 	%r574, %r550;
	and.b32  	%r575, %r561, %r574;
	or.b32  	%r576, %r573, %r575;
	add.s32 	%r577, %r576, %r538;
	add.s32 	%r578, %r577, %r19;
	add.s32 	%r579, %r578, %r212;
	shl.b32 	%r580, %r579, 20;
	shr.u32 	%r581, %r579, 12;
	add.s32 	%r582, %r580, %r572;
	add.s32 	%r583, %r582, %r581;
	xor.b32  	%r584, %r572, %r561;
	xor.b32  	%r585, %r584, %r583;
	add.s32 	%r586, %r585, %r550;
	add.s32 	%r587, %r586, %r20;
	add.s32 	%r588, %r587, %r152;
	shl.b32 	%r589, %r588, 4;
	shr.u32 	%r590, %r588, 28;
	add.s32 	%r591, %r589, %r583;
	add.s32 	%r592, %r591, %r590;
	xor.b32  	%r593, %r583, %r572;
	xor.b32  	%r594, %r593, %r592;
	add.s32 	%r595, %r594, %r561;
	add.s32 	%r596, %r595, %r21;
	add.s32 	%r597, %r596, %r182;
	shl.b32 	%r598, %r597, 11;
	shr.u32 	%r599, %r597, 21;
	add.s32 	%r600, %r598, %r592;
	add.s32 	%r601, %r600, %r599;
	xor.b32  	%r602, %r592, %r583;
	xor.b32  	%r603, %r602, %r601;
	add.s32 	%r604, %r603, %r572;
	add.s32 	%r605, %r604, %r22;
	add.s32 	%r606, %r605, %r206;
	shl.b32 	%r607, %r606, 16;
	shr.u32 	%r608, %r606, 16;
	add.s32 	%r609, %r607, %r601;
	add.s32 	%r610, %r609, %r608;
	xor.b32  	%r611, %r601, %r592;
	xor.b32  	%r612, %r611, %r610;
	add.s32 	%r613, %r612, %r583;
	add.s32 	%r614, %r613, %r23;
	add.s32 	%r615, %r614, %r229;
	shl.b32 	%r616, %r615, 23;
	shr.u32 	%r617, %r615, 9;
	add.s32 	%r618, %r616, %r610;
	add.s32 	%r619, %r618, %r617;
	xor.b32  	%r620, %r610, %r601;
	xor.b32  	%r621, %r620, %r619;
	add.s32 	%r622, %r621, %r592;
	add.s32 	%r623, %r622, %r24;
	add.s32 	%r624, %r623, %r114;
	shl.b32 	%r625, %r624, 4;
	shr.u32 	%r626, %r624, 28;
	add.s32 	%r627, %r625, %r619;
	add.s32 	%r628, %r627, %r626;
	xor.b32  	%r629, %r619, %r610;
	xor.b32  	%r630, %r629, %r628;
	add.s32 	%r631, %r630, %r601;
	add.s32 	%r632, %r631, %r25;
	add.s32 	%r633, %r632, %r144;
	shl.b32 	%r634, %r633, 11;
	shr.u32 	%r635, %r633, 21;
	add.s32 	%r636, %r634, %r628;
	add.s32 	%r637, %r636, %r635;
	xor.b32  	%r638, %r628, %r619;
	xor.b32  	%r639, %r638, %r637;
	add.s32 	%r640, %r639, %r610;
	add.s32 	%r641, %r640, %r26;
	add.s32 	%r642, %r641, %r168;
	shl.b32 	%r643, %r642, 16;
	shr.u32 	%r644, %r642, 16;
	add.s32 	%r645, %r643, %r637;
	add.s32 	%r646, %r645, %r644;
	xor.b32  	%r647, %r637, %r628;
	xor.b32  	%r648, %r647, %r646;
	add.s32 	%r649, %r648, %r619;
	add.s32 	%r650, %r649, %r27;
	add.s32 	%r651, %r650, %r198;
	shl.b32 	%r652, %r651, 23;
	shr.u32 	%r653, %r651, 9;
	add.s32 	%r654, %r652, %r646;
	add.s32 	%r655, %r654, %r653;
	xor.b32  	%r656, %r646, %r637;
	xor.b32  	%r657, %r656, %r655;
	add.s32 	%r658, %r657, %r628;
	add.s32 	%r659, %r658, %r28;
	add.s32 	%r660, %r659, %r220;
	shl.b32 	%r661, %r660, 4;
	shr.u32 	%r662, %r660, 28;
	add.s32 	%r663, %r661, %r655;
	add.s32 	%r664, %r663, %r662;
	xor.b32  	%r665, %r655, %r646;
	xor.b32  	%r666, %r665, %r664;
	add.s32 	%r667, %r666, %r637;
	add.s32 	%r668, %r667, %r29;
	add.s32 	%r669, %r668, %r106;
	shl.b32 	%r670, %r669, 11;
	shr.u32 	%r671, %r669, 21;
	add.s32 	%r672, %r670, %r664;
	add.s32 	%r673, %r672, %r671;
	xor.b32  	%r674, %r664, %r655;
	xor.b32  	%r675, %r674, %r673;
	add.s32 	%r676, %r675, %r646;
	add.s32 	%r677, %r676, %r30;
	add.s32 	%r678, %r677, %r130;
	shl.b32 	%r679, %r678, 16;
	shr.u32 	%r680, %r678, 16;
	add.s32 	%r681, %r679, %r673;
	add.s32 	%r682, %r681, %r680;
	xor.b32  	%r683, %r673, %r664;
	xor.b32  	%r684, %r683, %r682;
	add.s32 	%r685, %r684, %r655;
	add.s32 	%r686, %r685, %r31;
	add.s32 	%r687, %r686, %r160;
	shl.b32 	%r688, %r687, 23;
	shr.u32 	%r689, %r687, 9;
	add.s32 	%r690, %r688, %r682;
	add.s32 	%r691, %r690, %r689;
	xor.b32  	%r692, %r682, %r673;
	xor.b32  	%r693, %r692, %r691;
	add.s32 	%r694, %r693, %r664;
	add.s32 	%r695, %r694, %r32;
	add.s32 	%r696, %r695, %r190;
	shl.b32 	%r697, %r696, 4;
	shr.u32 	%r698, %r696, 28;
	add.s32 	%r699, %r697, %r691;
	add.s32 	%r700, %r699, %r698;
	xor.b32  	%r701, %r691, %r682;
	xor.b32  	%r702, %r701, %r700;
	add.s32 	%r703, %r702, %r673;
	add.s32 	%r704, %r703, %r33;
	add.s32 	%r705, %r704, %r212;
	shl.b32 	%r706, %r705, 11;
	shr.u32 	%r707, %r705, 21;
	add.s32 	%r708, %r706, %r700;
	add.s32 	%r709, %r708, %r707;
	xor.b32  	%r710, %r700, %r691;
	xor.b32  	%r711, %r710, %r709;
	add.s32 	%r712, %r711, %r682;
	ld.const.u32 	%r713, [K+184];
	add.s32 	%r714, %r712, %r713;
	add.s32 	%r715, %r714, %r230;
	shl.b32 	%r716, %r715, 16;
	shr.u32 	%r717, %r715, 16;
	add.s32 	%r718, %r716, %r709;
	add.s32 	%r719, %r718, %r717;
	xor.b32  	%r720, %r709, %r700;
	xor.b32  	%r721, %r720, %r719;
	add.s32 	%r722, %r721, %r691;
	ld.const.u32 	%r723, [K+188];
	add.s32 	%r724, %r722, %r723;
	add.s32 	%r725, %r724, %r122;
	shl.b32 	%r726, %r725, 23;
	shr.u32 	%r727, %r725, 9;
	add.s32 	%r728, %r726, %r719;
	add.s32 	%r729, %r728, %r727;
	not.b32 	%r730, %r709;
	or.b32  	%r731, %r729, %r730;
	xor.b32  	%r732, %r731, %r719;
	add.s32 	%r733, %r732, %r700;
	ld.const.u32 	%r734, [K+192];
	add.s32 	%r735, %r733, %r734;
	add.s32 	%r736, %r735, %r106;
	shl.b32 	%r737, %r736, 6;
	shr.u32 	%r738, %r736, 26;
	add.s32 	%r739, %r737, %r729;
	add.s32 	%r740, %r739, %r738;
	not.b32 	%r741, %r719;
	or.b32  	%r742, %r740, %r741;
	xor.b32  	%r743, %r742, %r729;
	add.s32 	%r744, %r743, %r709;
	ld.const.u32 	%r745, [K+196];
	add.s32 	%r746, %r744, %r745;
	add.s32 	%r747, %r746, %r168;
	shl.b32 	%r748, %r747, 10;
	shr.u32 	%r749, %r747, 22;
	add.s32 	%r750, %r748, %r740;
	add.s32 	%r751, %r750, %r749;
	not.b32 	%r752, %r729;
	or.b32  	%r753, %r751, %r752;
	xor.b32  	%r754, %r753, %r740;
	add.s32 	%r755, %r754, %r719;
	ld.const.u32 	%r756, [K+200];
	add.s32 	%r757, %r755, %r756;
	add.s32 	%r758, %r757, %r229;
	shl.b32 	%r759, %r758, 15;
	shr.u32 	%r760, %r758, 17;
	add.s32 	%r761, %r759, %r751;
	add.s32 	%r762, %r761, %r760;
	not.b32 	%r763, %r740;
	or.b32  	%r764, %r762, %r763;
	xor.b32  	%r765, %r764, %r751;
	add.s32 	%r766, %r765, %r729;
	ld.const.u32 	%r767, [K+204];
	add.s32 	%r768, %r766, %r767;
	add.s32 	%r769, %r768, %r152;
	shl.b32 	%r770, %r769, 21;
	shr.u32 	%r771, %r769, 11;
	add.s32 	%r772, %r770, %r762;
	add.s32 	%r773, %r772, %r771;
	not.b32 	%r774, %r751;
	or.b32  	%r775, %r773, %r774;
	xor.b32  	%r776, %r775, %r762;
	add.s32 	%r777, %r776, %r740;
	ld.const.u32 	%r778, [K+208];
	add.s32 	%r779, %r777, %r778;
	add.s32 	%r780, %r779, %r212;
	shl.b32 	%r781, %r780, 6;
	shr.u32 	%r782, %r780, 26;
	add.s32 	%r783, %r781, %r773;
	add.s32 	%r784, %r783, %r782;
	not.b32 	%r785, %r762;
	or.b32  	%r786, %r784, %r785;
	xor.b32  	%r787, %r786, %r773;
	add.s32 	%r788, %r787, %r751;
	ld.const.u32 	%r789, [K+212];
	add.s32 	%r790, %r788, %r789;
	add.s32 	%r791, %r790, %r130;
	shl.b32 	%r792, %r791, 10;
	shr.u32 	%r793, %r791, 22;
	add.s32 	%r794, %r792, %r784;
	add.s32 	%r795, %r794, %r793;
	not.b32 	%r796, %r773;
	or.b32  	%r797, %r795, %r796;
	xor.b32  	%r798, %r797, %r784;
	add.s32 	%r799, %r798, %r762;
	ld.const.u32 	%r800, [K+216];
	add.s32 	%r801, %r799, %r800;
	add.s32 	%r802, %r801, %r198;
	shl.b32 	%r803, %r802, 15;
	shr.u32 	%r804, %r802, 17;
	add.s32 	%r805, %r803, %r795;
	add.s32 	%r806, %r805, %r804;
	not.b32 	%r807, %r784;
	or.b32  	%r808, %r806, %r807;
	xor.b32  	%r809, %r808, %r795;
	add.s32 	%r810, %r809, %r773;
	ld.const.u32 	%r811, [K+220];
	add.s32 	%r812, %r810, %r811;
	add.s32 	%r813, %r812, %r114;
	shl.b32 	%r814, %r813, 21;
	shr.u32 	%r815, %r813, 11;
	add.s32 	%r816, %r814, %r806;
	add.s32 	%r817, %r816, %r815;
	not.b32 	%r818, %r795;
	or.b32  	%r819, %r817, %r818;
	xor.b32  	%r820, %r819, %r806;
	add.s32 	%r821, %r820, %r784;
	ld.const.u32 	%r822, [K+224];
	add.s32 	%r823, %r821, %r822;
	add.s32 	%r824, %r823, %r182;
	shl.b32 	%r825, %r824, 6;
	shr.u32 	%r826, %r824, 26;
	add.s32 	%r827, %r825, %r817;
	add.s32 	%r828, %r827, %r826;
	not.b32 	%r829, %r806;
	or.b32  	%r830, %r828, %r829;
	xor.b32  	%r831, %r830, %r817;
	add.s32 	%r832, %r831, %r795;
	ld.const.u32 	%r833, [K+228];
	add.s32 	%r834, %r832, %r833;
	add.s32 	%r835, %r834, %r230;
	shl.b32 	%r836, %r835, 10;
	shr.u32 	%r837, %r835, 22;
	add.s32 	%r838, %r836, %r828;
	add.s32 	%r839, %r838, %r837;
	not.b32 	%r840, %r817;
	or.b32  	%r841, %r839, %r840;
	xor.b32  	%r842, %r841, %r828;
	add.s32 	%r843, %r842, %r806;
	ld.const.u32 	%r844, [K+232];
	add.s32 	%r845, %r843, %r844;
	add.s32 	%r846, %r845, %r160;
	shl.b32 	%r847, %r846, 15;
	shr.u32 	%r848, %r846, 17;
	add.s32 	%r849, %r847, %r839;
	add.s32 	%r850, %r849, %r848;
	not.b32 	%r851, %r828;
	or.b32  	%r852, %r850, %r851;
	xor.b32  	%r853, %r852, %r839;
	add.s32 	%r854, %r853, %r817;
	ld.const.u32 	%r855, [K+236];
	add.s32 	%r856, %r854, %r855;
	add.s32 	%r857, %r856, %r220;
	shl.b32 	%r858, %r857, 21;
	shr.u32 	%r859, %r857, 11;
	add.s32 	%r860, %r858, %r850;
	add.s32 	%r861, %r860, %r859;
	not.b32 	%r862, %r839;
	or.b32  	%r863, %r861, %r862;
	xor.b32  	%r864, %r863, %r850;
	add.s32 	%r865, %r864, %r828;
	ld.const.u32 	%r866, [K+240];
	add.s32 	%r867, %r865, %r866;
	add.s32 	%r868, %r867, %r144;
	shl.b32 	%r869, %r868, 6;
	shr.u32 	%r870, %r868, 26;
	add.s32 	%r871, %r869, %r861;
	add.s32 	%r872, %r871, %r870;
	not.b32 	%r873, %r850;
	or.b32  	%r874, %r872, %r873;
	xor.b32  	%r875, %r874, %r861;
	add.s32 	%r876, %r875, %r839;
	add.s32 	%r877, %r876, %r34;
	add.s32 	%r878, %r877, %r206;
	shl.b32 	%r879, %r878, 10;
	shr.u32 	%r880, %r878, 22;
	add.s32 	%r881, %r879, %r872;
	add.s32 	%r882, %r881, %r880;
	not.b32 	%r883, %r861;
	or.b32  	%r884, %r882, %r883;
	xor.b32  	%r885, %r884, %r872;
	add.s32 	%r886, %r885, %r850;
	ld.const.u32 	%r887, [K+248];
	add.s32 	%r888, %r886, %r887;
	add.s32 	%r889, %r888, %r122;
	shl.b32 	%r890, %r889, 15;
	shr.u32 	%r891, %r889, 17;
	add.s32 	%r892, %r890, %r882;
	add.s32 	%r893, %r892, %r891;
	not.b32 	%r894, %r872;
	or.b32  	%r895, %r893, %r894;
	xor.b32  	%r896, %r895, %r882;
	add.s32 	%r897, %r896, %r861;
	ld.const.u32 	%r898, [K+252];
	add.s32 	%r899, %r897, %r898;
	add.s32 	%r900, %r899, %r190;
	shl.b32 	%r901, %r900, 21;
	shr.u32 	%r902, %r900, 11;
	add.s32 	%r903, %r901, %r893;
	add.s32 	%r904, %r903, %r902;
	add.s32 	%r905, %r872, 1732584193;
	cvt.u64.u32 	%rd65, %r905;
	add.s32 	%r906, %r904, -271733879;
	cvt.u64.u32 	%rd66, %r906;
	add.s32 	%r907, %r893, -1732584194;
	cvt.u64.u32 	%rd67, %r907;
	add.s32 	%r908, %r882, 271733878;
	cvt.u64.u32 	%rd68, %r908;
	cvt.u16.u32 	%rs45, %r905;
	and.b16  	%rs46, %rs45, 240;
	shr.u32 	%r909, %r905, 8;
	cvt.u64.u32 	%rd69, %r909;
	cvt.u16.u32 	%rs47, %r909;
	and.b16  	%rs48, %rs47, 240;
	shr.u32 	%r910, %r905, 16;
	cvt.u64.u32 	%rd70, %r910;
	{ .reg .b16 tmp; mov.b32 {tmp, %rs49}, %r905; }
	and.b16  	%rs50, %rs49, 240;
	shr.u32 	%r911, %r905, 24;
	cvt.u64.u32 	%rd71, %r911;
	cvt.u16.u32 	%rs51, %r906;
	and.b16  	%rs52, %rs51, 240;
	shr.u32 	%r912, %r906, 8;
	cvt.u64.u32 	%rd72, %r912;
	cvt.u16.u32 	%rs53, %r912;
	and.b16  	%rs54, %rs53, 240;
	shr.u32 	%r913, %r906, 16;
	cvt.u64.u32 	%rd73, %r913;
	{ .reg .b16 tmp; mov.b32 {tmp, %rs55}, %r906; }
	and.b16  	%rs56, %rs55, 240;
	shr.u32 	%r914, %r906, 24;
	cvt.u64.u32 	%rd74, %r914;
	cvt.u16.u32 	%rs57, %r907;
	and.b16  	%rs58, %rs57, 240;
	shr.u32 	%r915, %r907, 8;
	cvt.u64.u32 	%rd75, %r915;
	cvt.u16.u32 	%rs59, %r915;
	and.b16  	%rs60, %rs59, 240;
	shr.u32 	%r916, %r907, 16;
	cvt.u64.u32 	%rd76, %r916;
	{ .reg .b16 tmp; mov.b32 {tmp, %rs61}, %r907; }
	and.b16  	%rs62, %rs61, 240;
	shr.u32 	%r917, %r907, 24;
	cvt.u64.u32 	%rd77, %r917;
	cvt.u16.u32 	%rs63, %r908;
	and.b16  	%rs64, %rs63, 240;
	shr.u32 	%r918, %r908, 8;
	cvt.u64.u32 	%rd78, %r918;
	cvt.u16.u32 	%rs65, %r918;
	and.b16  	%rs66, %rs65, 240;
	shr.u32 	%r919, %r908, 16;
	cvt.u64.u32 	%rd79, %r919;
	{ .reg .b16 tmp; mov.b32 {tmp, %rs67}, %r908; }
	and.b16  	%rs68, %rs67, 240;
	shr.u32 	%r920, %r908, 24;
	cvt.u64.u32 	%rd80, %r920;
	shr.u16 	%rs69, %rs46, 4;
	cvt.u64.u16 	%rd81, %rs69;
	mov.u64 	%rd82, $str;
	add.s64 	%rd83, %rd82, %rd81;
	ld.global.nc.u8 	%rs70, [%rd83];
	cvt.u16.u8 	%rs148, %rs70;
	st.local.u8 	[%rd4], %rs148;
	and.b64  	%rd84, %rd65, 15;
	add.s64 	%rd85, %rd82, %rd84;
	ld.global.nc.u8 	%rs71, [%rd85];
	cvt.u16.u8 	%rs72, %rs71;
	st.local.u8 	[%rd4+1], %rs72;
	shr.u16 	%rs73, %rs48, 4;
	cvt.u64.u16 	%rd86, %rs73;
	add.s64 	%rd87, %rd82, %rd86;
	ld.global.nc.u8 	%rs74, [%rd87];
	cvt.u16.u8 	%rs75, %rs74;
	st.local.u8 	[%rd4+2], %rs75;
	and.b64  	%rd88, %rd69, 15;
	add.s64 	%rd89, %rd82, %rd88;
	ld.global.nc.u8 	%rs76, [%rd89];
	cvt.u16.u8 	%rs77, %rs76;
	st.local.u8 	[%rd4+3], %rs77;
	shr.u16 	%rs78, %rs50, 4;
	cvt.u64.u16 	%rd90, %rs78;
	add.s64 	%rd91, %rd82, %rd90;
	ld.global.nc.u8 	%rs79, [%rd91];
	cvt.u16.u8 	%rs80, %rs79;
	st.local.u8 	[%rd4+4], %rs80;
	and.b64  	%rd92, %rd70, 15;
	add.s64 	%rd93, %rd82, %rd92;
	ld.global.nc.u8 	%rs81, [%rd93];
	cvt.u16.u8 	%rs82, %rs81;
	st.local.u8 	[%rd4+5], %rs82;
	shr.u32 	%r921, %r905, 28;
	cvt.u64.u32 	%rd94, %r921;
	add.s64 	%rd95, %rd82, %rd94;
	ld.global.nc.u8 	%rs83, [%rd95];
	cvt.u16.u8 	%rs84, %rs83;
	st.local.u8 	[%rd4+6], %rs84;
	and.b64  	%rd96, %rd71, 15;
	add.s64 	%rd97, %rd82, %rd96;
	ld.global.nc.u8 	%rs85, [%rd97];
	cvt.u16.u8 	%rs86, %rs85;
	st.local.u8 	[%rd4+7], %rs86;
	shr.u16 	%rs87, %rs52, 4;
	cvt.u64.u16 	%rd98, %rs87;
	add.s64 	%rd99, %rd82, %rd98;
	ld.global.nc.u8 	%rs88, [%rd99];
	cvt.u16.u8 	%rs89, %rs88;
	st.local.u8 	[%rd4+8], %rs89;
	and.b64  	%rd100, %rd66, 15;
	add.s64 	%rd101, %rd82, %rd100;
	ld.global.nc.u8 	%rs90, [%rd101];
	cvt.u16.u8 	%rs91, %rs90;
	st.local.u8 	[%rd4+9], %rs91;
	shr.u16 	%rs92, %rs54, 4;
	cvt.u64.u16 	%rd102, %rs92;
	add.s64 	%rd103, %rd82, %rd102;
	ld.global.nc.u8 	%rs93, [%rd103];
	cvt.u16.u8 	%rs94, %rs93;
	st.local.u8 	[%rd4+10], %rs94;
	and.b64  	%rd104, %rd72, 15;
	add.s64 	%rd105, %rd82, %rd104;
	ld.global.nc.u8 	%rs95, [%rd105];
	cvt.u16.u8 	%rs96, %rs95;
	st.local.u8 	[%rd4+11], %rs96;
	shr.u16 	%rs97, %rs56, 4;
	cvt.u64.u16 	%rd106, %rs97;
	add.s64 	%rd107, %rd82, %rd106;
	ld.global.nc.u8 	%rs98, [%rd107];
	cvt.u16.u8 	%rs99, %rs98;
	st.local.u8 	[%rd4+12], %rs99;
	and.b64  	%rd108, %rd73, 15;
	add.s64 	%rd109, %rd82, %rd108;
	ld.global.nc.u8 	%rs100, [%rd109];
	cvt.u16.u8 	%rs101, %rs100;
	st.local.u8 	[%rd4+13], %rs101;
	shr.u32 	%r922, %r906, 28;
	cvt.u64.u32 	%rd110, %r922;
	add.s64 	%rd111, %rd82, %rd110;
	ld.global.nc.u8 	%rs102, [%rd111];
	cvt.u16.u8 	%rs103, %rs102;
	st.local.u8 	[%rd4+14], %rs103;
	and.b64  	%rd112, %rd74, 15;
	add.s64 	%rd113, %rd82, %rd112;
	ld.global.nc.u8 	%rs104, [%rd113];
	cvt.u16.u8 	%rs105, %rs104;
	st.local.u8 	[%rd4+15], %rs105;
	shr.u16 	%rs106, %rs58, 4;
	cvt.u64.u16 	%rd114, %rs106;
	add.s64 	%rd115, %rd82, %rd114;
	ld.global.nc.u8 	%rs107, [%rd115];
	cvt.u16.u8 	%rs108, %rs107;
	st.local.u8 	[%rd4+16], %rs108;
	and.b64  	%rd116, %rd67, 15;
	add.s64 	%rd117, %rd82, %rd116;
	ld.global.nc.u8 	%rs109, [%rd117];
	cvt.u16.u8 	%rs110, %rs109;
	st.local.u8 	[%rd4+17], %rs110;
	shr.u16 	%rs111, %rs60, 4;
	cvt.u64.u16 	%rd118, %rs111;
	add.s64 	%rd119, %rd82, %rd118;
	ld.global.nc.u8 	%rs112, [%rd119];
	cvt.u16.u8 	%rs113, %rs112;
	st.local.u8 	[%rd4+18], %rs113;
	and.b64  	%rd120, %rd75, 15;
	add.s64 	%rd121, %rd82, %rd120;
	ld.global.nc.u8 	%rs114, [%rd121];
	cvt.u16.u8 	%rs115, %rs114;
	st.local.u8 	[%rd4+19], %rs115;
	shr.u16 	%rs116, %rs62, 4;
	cvt.u64.u16 	%rd122, %rs116;
	add.s64 	%rd123, %rd82, %rd122;
	ld.global.nc.u8 	%rs117, [%rd123];
	cvt.u16.u8 	%rs118, %rs117;
	st.local.u8 	[%rd4+20], %rs118;
	and.b64  	%rd124, %rd76, 15;
	add.s64 	%rd125, %rd82, %rd124;
	ld.global.nc.u8 	%rs119, [%rd125];
	cvt.u16.u8 	%rs120, %rs119;
	st.local.u8 	[%rd4+21], %rs120;
	shr.u32 	%r923, %r907, 28;
	cvt.u64.u32 	%rd126, %r923;
	add.s64 	%rd127, %rd82, %rd126;
	ld.global.nc.u8 	%rs121, [%rd127];
	cvt.u16.u8 	%rs122, %rs121;
	st.local.u8 	[%rd4+22], %rs122;
	and.b64  	%rd128, %rd77, 15;
	add.s64 	%rd129, %rd82, %rd128;
	ld.global.nc.u8 	%rs123, [%rd129];
	cvt.u16.u8 	%rs124, %rs123;
	st.local.u8 	[%rd4+23], %rs124;
	shr.u16 	%rs125, %rs64, 4;
	cvt.u64.u16 	%rd130, %rs125;
	add.s64 	%rd131, %rd82, %rd130;
	ld.global.nc.u8 	%rs126, [%rd131];
	cvt.u16.u8 	%rs127, %rs126;
	st.local.u8 	[%rd4+24], %rs127;
	and.b64  	%rd132, %rd68, 15;
	add.s64 	%rd133, %rd82, %rd132;
	ld.global.nc.u8 	%rs128, [%rd133];
	cvt.u16.u8 	%rs129, %rs128;
	st.local.u8 	[%rd4+25], %rs129;
	shr.u16 	%rs130, %rs66, 4;
	cvt.u64.u16 	%rd134, %rs130;
	add.s64 	%rd135, %rd82, %rd134;
	ld.global.nc.u8 	%rs131, [%rd135];
	cvt.u16.u8 	%rs132, %rs131;
	st.local.u8 	[%rd4+26], %rs132;
	and.b64  	%rd136, %rd78, 15;
	add.s64 	%rd137, %rd82, %rd136;
	ld.global.nc.u8 	%rs133, [%rd137];
	cvt.u16.u8 	%rs134, %rs133;
	st.local.u8 	[%rd4+27], %rs134;
	shr.u16 	%rs135, %rs68, 4;
	cvt.u64.u16 	%rd138, %rs135;
	add.s64 	%rd139, %rd82, %rd138;
	ld.global.nc.u8 	%rs136, [%rd139];
	cvt.u16.u8 	%rs137, %rs136;
	st.local.u8 	[%rd4+28], %rs137;
	and.b64  	%rd140, %rd79, 15;
	add.s64 	%rd141, %rd82, %rd140;
	ld.global.nc.u8 	%rs138, [%rd141];
	cvt.u16.u8 	%rs139, %rs138;
	st.local.u8 	[%rd4+29], %rs139;
	shr.u32 	%r924, %r908, 28;
	cvt.u64.u32 	%rd142, %r924;
	add.s64 	%rd143, %rd82, %rd142;
	ld.global.nc.u8 	%rs140, [%rd143];
	cvt.u16.u8 	%rs141, %rs140;
	st.local.u8 	[%rd4+30], %rs141;
	and.b64  	%rd144, %rd80, 15;
	add.s64 	%rd145, %rd82, %rd144;
	ld.global.nc.u8 	%rs142, [%rd145];
	cvt.u16.u8 	%rs143, %rs142;
	st.local.u8 	[%rd4+31], %rs143;
	st.local.u8 	[%rd4+32], %rs20;
	setp.eq.s16 	%p12, %rs148, 0;
	mov.b64 	%rd154, 0;
	mov.u16 	%rs149, %rs20;
	@%p12 bra 	$L__BB0_19;
	mov.b64 	%rd154, 0;
	bra.uni 	$L__BB0_16;
$L__BB0_15:
	add.s64 	%rd15, %rd154, 1;
	add.s64 	%rd148, %rd4, %rd154;
	ld.local.u8 	%rs148, [%rd148+1];
	setp.eq.s16 	%p15, %rs148, 0;
	mov.u64 	%rd154, %rd15;
	mov.u16 	%rs149, %rs20;
	@%p15 bra 	$L__BB0_19;
$L__BB0_16:
	add.s64 	%rd147, %rd1, %rd154;
	ld.global.u8 	%rs4, [%rd147];
	setp.eq.s16 	%p13, %rs4, 0;
	mov.u16 	%rs149, %rs148;
	@%p13 bra 	$L__BB0_19;
	and.b16  	%rs144, %rs148, 255;
	setp.eq.s16 	%p14, %rs144, %rs4;
	@%p14 bra 	$L__BB0_15;
$L__BB0_18:
	add.s64 	%rd150, %rd150, %rd5;
	setp.lt.u64 	%p17, %rd150, 3521614606208;
	@%p17 bra 	$L__BB0_2;
	bra.uni 	$L__BB0_22;
$L__BB0_19:
	add.s64 	%rd149, %rd1, %rd154;
	ld.global.u8 	%rs146, [%rd149];
	and.b16  	%rs147, %rs149, 255;
	setp.ne.s16 	%p16, %rs147, %rs146;
	@%p16 bra 	$L__BB0_18;
	atom.relaxed.global.cas.b32 	%r925, [g_found], 0, 1;
	setp.ne.s32 	%p18, %r925, 0;
	@%p18 bra 	$L__BB0_22;
	st.global.u64 	[g_idx], %rd150;
	membar.gl;
$L__BB0_22:
	ret;

}


// ===== COMPILED SASS (sm_100) =====

	.target	sm_100

	.elftype	@"ET_EXEC"


//--------------------- .note.nv.tkinfo           --------------------------
	.section	.note.nv.tkinfo,"",@"SHT_NOTE"
	.sectionflags	@"SHF_NOTE_NV_TKINFO"
	.tkinfo
        /*0018*/ 	.word	0x00000002
        /*0030*/ 	.string	""
        /*0030*/ 	.string	"ptxas"
        /*0030*/ 	.string	"Cuda compilation tools, release 13.0, V13.0.88"
        /*0030*/ 	.string	"Build cuda_13.0.r13.0/compiler.36424714_0"
        /*0030*/ 	.string	"-arch sm_100 -m 64 "



//--------------------- .note.nv.cuinfo           --------------------------
	.section	.note.nv.cuinfo,"",@"SHT_NOTE"
	.sectionflags	@"SHF_NOTE_NV_CUINFO"
        /*0018*/ 	.short	0x0002
        /*001a*/ 	.short	0x0064
        /*001c*/ 	.short	0x0082
	.zero		2


//--------------------- .nv.info                  --------------------------
	.section	.nv.info,"",@"SHT_CUDA_INFO"
	.align	4


	//----- nvinfo : EIATTR_REGCOUNT
	.align		4
        /*0000*/ 	.byte	0x04, 0x2f
        /*0002*/ 	.short	(.L_6 - .L_5)
	.align		4
.L_5:
        /*0004*/ 	.word	index@(_Z6brute7PKc)
        /*0008*/ 	.word	0x00000025


	//----- nvinfo : EIATTR_FRAME_SIZE
	.align		4
.L_6:
        /*000c*/ 	.byte	0x04, 0x11
        /*000e*/ 	.short	(.L_8 - .L_7)
	.align		4
.L_7:
        /*0010*/ 	.word	index@(_Z6brute7PKc)
        /*0014*/ 	.word	0x00000070


	//----- nvinfo : EIATTR_MIN_STACK_SIZE
	.align		4
.L_8:
        /*0018*/ 	.byte	0x04, 0x12
        /*001a*/ 	.short	(.L_10 - .L_9)
	.align		4
.L_9:
        /*001c*/ 	.word	index@(_Z6brute7PKc)
        /*0020*/ 	.word	0x00000070
.L_10:


//--------------------- .nv.compat                --------------------------
	.section	.nv.compat,"",@"SHT_CUDA_COMPAT_INFO"
	.align	4
        /*0000*/ 	.byte	0x02, 0x09, 0x00, 0x00, 0x02, 0x02, 0x01, 0x00, 0x02, 0x05, 0x05, 0x00, 0x03, 0x07, 0x01, 0x01
        /*0010*/ 	.byte	0x02, 0x03, 0x00, 0x00, 0x02, 0x06, 0x01, 0x00, 0x04, 0x0b, 0x08, 0x00, 0x09, 0x00, 0x00, 0x00
        /*0020*/ 	.byte	0x00, 0x00, 0x00, 0x00


//--------------------- .nv.info._Z6brute7PKc     --------------------------
	.section	.nv.info._Z6brute7PKc,"",@"SHT_CUDA_INFO"
	.sectionflags	@""
	.align	4


	//----- nvinfo : EIATTR_CUDA_API_VERSION
	.align		4
        /*0000*/ 	.byte	0x04, 0x37
        /*0002*/ 	.short	(.L_12 - .L_11)
.L_11:
        /*0004*/ 	.word	0x00000082


	//----- nvinfo : EIATTR_KPARAM_INFO
	.align		4
.L_12:
        /*0008*/ 	.byte	0x04, 0x17
        /*000a*/ 	.short	(.L_14 - .L_13)
.L_13:
        /*000c*/ 	.word	0x00000000
        /*0010*/ 	.short	0x0000
        /*0012*/ 	.short	0x0000
        /*0014*/ 	.byte	0x00, 0xf5, 0x21, 0x00


	//----- nvinfo : EIATTR_SPARSE_MMA_MASK
	.align		4
.L_14:
        /*0018*/ 	.byte	0x03, 0x50
        /*001a*/ 	.short	0x0000


	//----- nvinfo : EIATTR_MAXREG_COUNT
	.align		4
        /*001c*/ 	.byte	0x03, 0x1b
        /*001e*/ 	.short	0x00ff


	//----- nvinfo : EIATTR_MERCURY_ISA_VERSION
	.align		4
        /*0020*/ 	.byte	0x03, 0x5f
        /*0022*/ 	.short	0x0101


	//----- nvinfo : EIATTR_VRC_CTA_INIT_COUNT
	.align		4
        /*0024*/ 	.byte	0x02, 0x4a
	.zero		1
	.zero		1


	//----- nvinfo : EIATTR_EXIT_INSTR_OFFSETS
	.align		4
        /*0028*/ 	.byte	0x04, 0x1c
        /*002a*/ 	.short	(.L_16 - .L_15)


	//   ....[0]....
.L_15:
        /*002c*/ 	.word	0x00000060


	//   ....[1]....
        /*0030*/ 	.word	0x00000140


	//   ....[2]....
        /*0034*/ 	.word	0x00003a20


	//   ....[3]....
        /*0038*/ 	.word	0x00003aa0


	//   ....[4]....
        /*003c*/ 	.word	0x00003b20


	//----- nvinfo : EIATTR_CRS_STACK_SIZE
	.align		4
.L_16:
        /*0040*/ 	.byte	0x04, 0x1e
        /*0042*/ 	.short	(.L_18 - .L_17)
.L_17:
        /*0044*/ 	.word	0x00000000


	//----- nvinfo : EIATTR_CBANK_PARAM_SIZE
	.align		4
.L_18:
        /*0048*/ 	.byte	0x03, 0x19
        /*004a*/ 	.short	0x0008


	//----- nvinfo : EIATTR_PARAM_CBANK
	.align		4
        /*004c*/ 	.byte	0x04, 0x0a
        /*004e*/ 	.short	(.L_20 - .L_19)
	.align		4
.L_19:
        /*0050*/ 	.word	index@(.nv.constant0._Z6brute7PKc)
        /*0054*/ 	.short	0x0380
        /*0056*/ 	.short	0x0008


	//----- nvinfo : EIATTR_SW_WAR
	.align		4
.L_20:
        /*0058*/ 	.byte	0x04, 0x36
        /*005a*/ 	.short	(.L_22 - .L_21)
.L_21:
        /*005c*/ 	.word	0x00000008
.L_22:


//--------------------- .nv.callgraph             --------------------------
	.section	.nv.callgraph,"",@"SHT_CUDA_CALLGRAPH"
	.align	4
	.sectionentsize	8
	.align		4
        /*0000*/ 	.word	0x00000000
	.align		4
        /*0004*/ 	.word	0xffffffff
	.align		4
        /*0008*/ 	.word	0x00000000
	.align		4
        /*000c*/ 	.word	0xfffffffe
	.align		4
        /*0010*/ 	.word	0x00000000
	.align		4
        /*0014*/ 	.word	0xfffffffd
	.align		4
        /*0018*/ 	.word	0x00000000
	.align		4
        /*001c*/ 	.word	0xfffffffc


//--------------------- .nv.constant4             --------------------------
	.section	.nv.constant4,"a",@progbits
	.align	8
	.align		8
.nv.constant4:
        /*0000*/ 	.dword	g_found
	.align		8
        /*0008*/ 	.dword	g_idx
	.align		8
        /*0010*/ 	.dword	$str


//--------------------- .nv.constant3             --------------------------
	.section	.nv.constant3,"a",@progbits
	.align	4
.nv.constant3:
	.type		d_CHARSET,@object
	.size		d_CHARSET,(.L_2 - d_CHARSET)
d_CHARSET:
        /*0000*/ 	.byte	0x61, 0x62, 0x63, 0x64, 0x65, 0x66, 0x67, 0x68, 0x69, 0x6a, 0x6b, 0x6c, 0x6d, 0x6e, 0x6f, 0x70
        /*0010*/ 	.byte	0x71, 0x72, 0x73, 0x74, 0x75, 0x76, 0x77, 0x78, 0x79, 0x7a, 0x41, 0x42, 0x43, 0x44, 0x45, 0x46
        /*0020*/ 	.byte	0x47, 0x48, 0x49, 0x4a, 0x4b, 0x4c, 0x4d, 0x4e, 0x4f, 0x50, 0x51, 0x52, 0x53, 0x54, 0x55, 0x56
        /*0030*/ 	.byte	0x57, 0x58, 0x59, 0x5a, 0x30, 0x31, 0x32, 0x33, 0x34, 0x35, 0x36, 0x37, 0x38, 0x39, 0x00
.L_2:
	.zero		1
	.type		K,@object
	.size		K,(.L_3 - K)
K:
        /*0040*/ 	.byte	0x78, 0xa4, 0x6a, 0xd7, 0x56, 0xb7, 0xc7, 0xe8, 0xdb, 0x70, 0x20, 0x24, 0xee, 0xce, 0xbd, 0xc1
        /* <DEDUP_REMOVED lines=15> */
.L_3:


//--------------------- .text._Z6brute7PKc        --------------------------
	.section	.text._Z6brute7PKc,"ax",@progbits
	.align	128
        .global         _Z6brute7PKc
        .type           _Z6brute7PKc,@function
        .size           _Z6brute7PKc,(.L_x_21 - _Z6brute7PKc)
        .other          _Z6brute7PKc,@"STO_CUDA_ENTRY STV_DEFAULT"
_Z6brute7PKc:
.text._Z6brute7PKc:
[----:B------:R-:W0:Y:S08]  /*0000*/  LDC R1, c[0x0][0x37c] ;  /* 0x0000df00ff017b82 */ /* 0x000e300000000800 */
[----:B------:R-:W1:Y:S01]  /*0010*/  LDC.64 R2, c[0x4][RZ] ;  /* 0x01000000ff027b82 */ /* 0x000e620000000a00 */
[----:B------:R-:W1:Y:S01]  /*0020*/  LDCU.64 UR6, c[0x0][0x358] ;  /* 0x00006b00ff0677ac */ /* 0x000e620008000a00 */
[----:B0-----:R-:W-:Y:S01]  /*0030*/  VIADD R1, R1, 0xffffff90 ;  /* 0xffffff9001017836 */ /* 0x001fe20000000000 */
[----:B-1----:R-:W2:Y:S02]  /*0040*/  LDG.E.STRONG.SYS R2, desc[UR6][R2.64] ;  /* 0x0000000602027981 */ /* 0x002ea4000c1f5900 */
[----:B--2---:R-:W-:-:S13]  /*0050*/  ISETP.NE.AND P0, PT, R2, RZ, PT ;  /* 0x000000ff0200720c */ /* 0x004fda0003f05270 */
[----:B------:R-:W-:Y:S05]  /*0060*/  @P0 EXIT ;  /* 0x000000000000094d */ /* 0x000fea0003800000 */
[----:B------:R-:W0:Y:S01]  /*0070*/  S2R R3, SR_CTAID.X ;  /* 0x0000000000037919 */ /* 0x000e220000002500 */
[----:B------:R-:W0:Y:S01]  /*0080*/  LDCU UR4, c[0x0][0x360] ;  /* 0x00006c00ff0477ac */ /* 0x000e220008000800 */
[----:B------:R-:W-:Y:S01]  /*0090*/  IMAD.MOV.U32 R5, RZ, RZ, RZ ;  /* 0x000000ffff057224 */ /* 0x000fe200078e00ff */
[----:B------:R-:W0:Y:S01]  /*00a0*/  S2R R4, SR_TID.X ;  /* 0x0000000000047919 */ /* 0x000e220000002100 */
[----:B------:R-:W1:Y:S01]  /*00b0*/  LDCU UR5, c[0x0][0x370] ;  /* 0x00006e00ff0577ac */ /* 0x000e620008000800 */
[----:B------:R2:W-:Y:S01]  /*00c0*/  STL.U8 [R1+0x47], RZ ;  /* 0x000047ff01007387 */ /* 0x0005e20000100000 */
[----:B0-----:R-:W-:Y:S01]  /*00d0*/  IMAD.WIDE.U32 R4, R3, UR4, R4 ;  /* 0x0000000403047c25 */ /* 0x001fe2000f8e0004 */
[----:B-1----:R-:W-:-:S03]  /*00e0*/  UIMAD.WIDE.U32 UR4, UR4, UR5, URZ ;  /* 0x00000005040472a5 */ /* 0x002fc6000f8e00ff */
[----:B------:R-:W-:Y:S02]  /*00f0*/  IMAD.MOV.U32 R0, RZ, RZ, R4 ;  /* 0x000000ffff007224 */ /* 0x000fe400078e0004 */
[----:B--2---:R-:W-:-:S07]  /*0100*/  VIADD R4, R1, 0x40 ;  /* 0x0000004001047836 */ /* 0x004fce0000000000 */
.L_x_19:
[----:B0-----:R-:W0:Y:S02]  /*0110*/  LDC.64 R2, c[0x4][RZ] ;  /* 0x01000000ff027b82 */ /* 0x001e240000000a00 */
[----:B0-----:R-:W2:Y:S02]  /*0120*/  LDG.E.STRONG.SYS R2, desc[UR6][R2.64] ;  /* 0x0000000602027981 */ /* 0x001ea4000c1f5900 */
[----:B--2---:R-:W-:-:S13]  /*0130*/  ISETP.NE.AND P0, PT, R2, RZ, PT ;  /* 0x000000ff0200720c */ /* 0x004fda0003f05270 */
[----:B------:R-:W-:Y:S05]  /*0140*/  @P0 EXIT ;  /* 0x000000000000094d */ /* 0x000fea0003800000 */
[C---:B------:R-:W-:Y:S01]  /*0150*/  IMAD.WIDE.U32 R16, R5.reuse, -0x5ed5a4e5, RZ ;  /* 0xa12a5b1b05107825 */ /* 0x040fe200078e00ff */
[--C-:B------:R-:W-:Y:S01]  /*0160*/  SHF.R.U32.HI R25, RZ, 0x1, R5.reuse ;  /* 0x00000001ff197819 */ /* 0x100fe20000011605 */
[----:B------:R0:W-:Y:S01]  /*0170*/  STL.128 [R1], RZ ;  /* 0x000000ff01007387 */ /* 0x0001e20000100c00 */
[C-C-:B------:R-:W-:Y:S01]  /*0180*/  SHF.R.U64 R21, R0.reuse, 0x1, R5.reuse ;  /* 0x0000000100157819 */ /* 0x140fe20000001205 */
[C---:B------:R-:W-:Y:S01]  /*0190*/  IMAD.WIDE.U32 R2, R0.reuse, -0x5ed5a4e5, RZ ;  /* 0xa12a5b1b00027825 */ /* 0x040fe200078e00ff */
[C---:B------:R-:W-:Y:S01]  /*01a0*/  SHF.R.U64 R19, R0.reuse, 0x3, R5 ;  /* 0x0000000300137819 */ /* 0x040fe20000001205 */
[----:B------:R0:W-:Y:S01]  /*01b0*/  STL.128 [R1+0x10], RZ ;  /* 0x000010ff01007387 */ /* 0x0001e20000100c00 */
[----:B------:R-:W-:Y:S01]  /*01c0*/  BSSY.RECONVERGENT B0, `(.L_x_0) ;  /* 0x000006a000007945 */ /* 0x000fe20003800200 */
[----:B------:R-:W-:Y:S02]  /*01d0*/  IMAD.WIDE.U32 R16, P3, R0, 0x22190a63, R16 ;  /* 0x22190a6300107825 */ /* 0x000fe40007860010 */
[----:B------:R0:W-:Y:S02]  /*01e0*/  STL.128 [R1+0x20], RZ ;  /* 0x000020ff01007387 */ /* 0x0001e40000100c00 */
[----:B------:R-:W-:Y:S01]  /*01f0*/  IMAD.WIDE.U32 R10, R5, 0x68cbac13, RZ ;  /* 0x68cbac13050a7825 */ /* 0x000fe200078e00ff */
[----:B------:R-:W-:Y:S01]  /*0200*/  IADD3 RZ, P1, PT, R3, R16, RZ ;  /* 0x0000001003ff7210 */ /* 0x000fe20007f3e0ff */
[----:B------:R0:W-:Y:S02]  /*0210*/  STL.64 [R1+0x30], RZ ;  /* 0x000030ff01007387 */ /* 0x0001e40000100a00 */
[----:B------:R-:W-:-:S04]  /*0220*/  IMAD.WIDE.U32 R12, R5, 0x24513a1d, RZ ;  /* 0x24513a1d050c7825 */ /* 0x000fc800078e00ff */
[----:B------:R-:W-:-:S04]  /*0230*/  IMAD.WIDE.U32 R2, P2, R0, 0x2581544e, R10 ;  /* 0x2581544e00027825 */ /* 0x000fc8000784000a */
[----:B------:R-:W-:-:S04]  /*0240*/  IMAD.WIDE.U32 R10, R0, 0x24513a1d, RZ ;  /* 0x24513a1d000a7825 */ /* 0x000fc800078e00ff */
[----:B------:R-:W-:-:S04]  /*0250*/  IMAD.WIDE.U32 R12, P4, R0, -0x6523cd30, R12 ;  /* 0x9adc32d0000c7825 */ /* 0x000fc8000788000c */
[----:B------:R-:W-:Y:S01]  /*0260*/  IMAD.X R23, RZ, RZ, RZ, P2 ;  /* 0x000000ffff177224 */ /* 0x000fe200010e06ff */
[----:B------:R-:W-:Y:S01]  /*0270*/  IADD3 RZ, P2, PT, R11, R12, RZ ;  /* 0x0000000c0bff7210 */ /* 0x000fe20007f5e0ff */
[----:B------:R-:W-:Y:S01]  /*0280*/  IMAD.WIDE.U32 R8, R0, 0x68cbac13, RZ ;  /* 0x68cbac1300087825 */ /* 0x000fe200078e00ff */
[----:B------:R-:W-:-:S03]  /*0290*/  SHF.R.U32.HI R12, RZ, 0x3, R5 ;  /* 0x00000003ff0c7819 */ /* 0x000fc60000011605 */
[----:B------:R-:W-:Y:S01]  /*02a0*/  IMAD.WIDE.U32 R14, R5, -0x14f5629b, RZ ;  /* 0xeb0a9d65050e7825 */ /* 0x000fe200078e00ff */
[----:B------:R-:W-:-:S03]  /*02b0*/  IADD3 RZ, P6, PT, R9, R2, RZ ;  /* 0x0000000209ff7210 */ /* 0x000fc60007fde0ff */
[----:B------:R-:W-:-:S04]  /*02c0*/  IMAD.WIDE.U32 R10, R25, 0x10842109, RZ ;  /* 0x10842109190a7825 */ /* 0x000fc800078e00ff */
[----:B------:R-:W-:Y:S02]  /*02d0*/  IMAD.MOV.U32 R22, RZ, RZ, R3 ;  /* 0x000000ffff167224 */ /* 0x000fe400078e0003 */
[----:B------:R-:W-:-:S04]  /*02e0*/  IMAD.WIDE.U32 R8, R12, -0x6a26dbc3, RZ ;  /* 0x95d9243d0c087825 */ /* 0x000fc800078e00ff */
[----:B------:R-:W-:-:S04]  /*02f0*/  IMAD.WIDE.U32 R6, R0, -0x14f5629b, RZ ;  /* 0xeb0a9d6500067825 */ /* 0x000fc800078e00ff */
[----:B------:R-:W-:-:S04]  /*0300*/  IMAD.WIDE.U32 R14, P5, R0, 0x48aa9357, R14 ;  /* 0x48aa9357000e7825 */ /* 0x000fc800078a000e */
[----:B------:R-:W-:Y:S01]  /*0310*/  IMAD.X R3, RZ, RZ, RZ, P3 ;  /* 0x000000ffff037224 */ /* 0x000fe200018e06ff */
[----:B------:R-:W-:Y:S01]  /*0320*/  IADD3 RZ, P0, PT, R7, R14, RZ ;  /* 0x0000000e07ff7210 */ /* 0x000fe20007f1e0ff */
[----:B------:R-:W-:-:S04]  /*0330*/  IMAD.WIDE.U32 R10, P3, R21, -0x7bdef7be, R10 ;  /* 0x84210842150a7825 */ /* 0x000fc8000786000a */
[----:B------:R-:W-:-:S04]  /*0340*/  IMAD.WIDE.U32 R20, R21, 0x10842109, RZ ;  /* 0x1084210915147825 */ /* 0x000fc800078e00ff */
[----:B------:R-:W-:-:S04]  /*0350*/  IMAD.WIDE.U32.X R22, R5, 0x2581544e, R22, P6 ;  /* 0x2581544e05167825 */ /* 0x000fc800030e0416 */
[----:B------:R-:W-:-:S04]  /*0360*/  IMAD.WIDE.U32 R8, P6, R19, 0x23329f5e, R8 ;  /* 0x23329f5e13087825 */ /* 0x000fc800078c0008 */
[----:B------:R-:W-:Y:S01]  /*0370*/  IMAD.X R7, RZ, RZ, RZ, P5 ;  /* 0x000000ffff077224 */ /* 0x000fe200028e06ff */
[----:B------:R-:W-:Y:S01]  /*0380*/  IADD3 RZ, P5, PT, R21, R10, RZ ;  /* 0x0000000a15ff7210 */ /* 0x000fe20007fbe0ff */
[----:B------:R-:W-:Y:S01]  /*0390*/  IMAD.WIDE.U32 R18, R19, -0x6a26dbc3, RZ ;  /* 0x95d9243d13127825 */ /* 0x000fe200078e00ff */
[----:B------:R-:W-:-:S03]  /*03a0*/  SHF.R.U64 R10, R22, 0x1b, R23 ;  /* 0x0000001b160a7819 */ /* 0x000fc60000001217 */
[----:B------:R-:W-:Y:S01]  /*03b0*/  IMAD.X R23, RZ, RZ, RZ, P3 ;  /* 0x000000ffff177224 */ /* 0x000fe200018e06ff */
[----:B------:R-:W-:Y:S01]  /*03c0*/  IADD3 RZ, P3, PT, R19, R8, RZ ;  /* 0x0000000813ff7210 */ /* 0x000fe20007f7e0ff */
[----:B------:R-:W-:Y:S01]  /*03d0*/  IMAD.MOV.U32 R22, RZ, RZ, R11 ;  /* 0x000000ffff167224 */ /* 0x000fe200078e000b */
[----:B------:R-:W-:Y:S01]  /*03e0*/  LOP3.LUT R8, R10, 0xffff, RZ, 0xc0, !PT ;  /* 0x0000ffff0a087812 */ /* 0x000fe200078ec0ff */
[----:B------:R-:W-:Y:S02]  /*03f0*/  IMAD.MOV.U32 R2, RZ, RZ, R17 ;  /* 0x000000ffff027224 */ /* 0x000fe400078e0011 */
[----:B------:R-:W-:Y:S01]  /*0400*/  IMAD.WIDE.U32.X R22, R25, -0x7bdef7be, R22, P5 ;  /* 0x8421084219167825 */ /* 0x000fe200028e0416 */
[----:B------:R-:W-:-:S03]  /*0410*/  SHF.R.U32.HI R8, RZ, 0x1, R8 ;  /* 0x00000001ff087819 */ /* 0x000fc60000011608 */
[----:B------:R-:W-:Y:S01]  /*0420*/  IMAD.WIDE.U32.X R2, R5, 0x22190a63, R2, P1 ;  /* 0x22190a6305027825 */ /* 0x000fe200008e0402 */
[----:B------:R-:W-:Y:S02]  /*0430*/  LOP3.LUT R11, R8, 0xffff, RZ, 0xc0, !PT ;  /* 0x0000ffff080b7812 */ /* 0x000fe400078ec0ff */
[----:B------:R-:W-:Y:S01]  /*0440*/  SHF.R.U32.HI R8, RZ, 0x4, R23 ;  /* 0x00000004ff087819 */ /* 0x000fe20000011617 */
[----:B------:R-:W-:Y:S01]  /*0450*/  IMAD.MOV.U32 R6, RZ, RZ, R15 ;  /* 0x000000ffff067224 */ /* 0x000fe200078e000f */
[----:B------:R-:W-:Y:S01]  /*0460*/  SHF.R.U64 R23, R22, 0x4, R23 ;  /* 0x0000000416177819 */ /* 0x000fe20000001217 */
[----:B------:R-:W-:Y:S02]  /*0470*/  IMAD R11, R11, 0x4211, RZ ;  /* 0x000042110b0b7824 */ /* 0x000fe400078e02ff */
[----:B------:R-:W-:Y:S01]  /*0480*/  IMAD.MOV.U32 R14, RZ, RZ, R9 ;  /* 0x000000ffff0e7224 */ /* 0x000fe200078e0009 */
[----:B------:R-:W-:Y:S01]  /*0490*/  SHF.R.U64 R9, R2, 0x9, R3 ;  /* 0x0000000902097819 */ /* 0x000fe20000001203 */
[----:B------:R-:W-:Y:S01]  /*04a0*/  IMAD.X R15, RZ, RZ, RZ, P6 ;  /* 0x000000ffff0f7224 */ /* 0x000fe200030e06ff */
[----:B------:R-:W-:Y:S01]  /*04b0*/  SHF.R.U32.HI R17, RZ, 0x13, R11 ;  /* 0x00000013ff117819 */ /* 0x000fe2000001160b */
[----:B------:R-:W-:Y:S01]  /*04c0*/  IMAD.WIDE.U32.X R6, R5, 0x48aa9357, R6, P0 ;  /* 0x48aa935705067825 */ /* 0x000fe200000e0406 */
[----:B------:R-:W-:-:S03]  /*04d0*/  SHF.R.U32.HI R16, RZ, 0x1, R9 ;  /* 0x00000001ff107819 */ /* 0x000fc60000011609 */
[----:B------:R-:W-:Y:S01]  /*04e0*/  IMAD.WIDE.U32 R2, R8, 0x21084211, RZ ;  /* 0x2108421108027825 */ /* 0x000fe200078e00ff */
[----:B------:R-:W-:-:S03]  /*04f0*/  SHF.R.U64 R11, R6, 0x16, R7 ;  /* 0x00000016060b7819 */ /* 0x000fc60000001207 */
[----:B------:R-:W-:Y:S02]  /*0500*/  IMAD.MOV.U32 R20, RZ, RZ, R13 ;  /* 0x000000ffff147224 */ /* 0x000fe400078e000d */
[----:B------:R-:W-:Y:S01]  /*0510*/  IMAD.WIDE.U32.X R12, R12, 0x23329f5e, R14, P3 ;  /* 0x23329f5e0c0c7825 */ /* 0x000fe200018e040e */
[----:B------:R-:W-:-:S03]  /*0520*/  PRMT R14, R17, 0x9910, RZ ;  /* 0x00009910110e7816 */ /* 0x000fc600000000ff */
[C---:B------:R-:W-:Y:S01]  /*0530*/  IMAD.WIDE.U32 R6, R23.reuse, 0x21084211, RZ ;  /* 0x2108421117067825 */ /* 0x040fe200078e00ff */
[----:B------:R-:W-:Y:S02]  /*0540*/  SHF.R.U64 R12, R12, 0xc, R13 ;  /* 0x0000000c0c0c7819 */ /* 0x000fe4000000120d */
[----:B------:R-:W-:Y:S01]  /*0550*/  SHF.R.U32.HI R6, RZ, 0x1, R11 ;  /* 0x00000001ff067819 */ /* 0x000fe2000001160b */
[----:B------:R-:W-:-:S04]  /*0560*/  IMAD.WIDE.U32 R2, P0, R23, 0x8421084, R2 ;  /* 0x0842108417027825 */ /* 0x000fc80007800002 */
[----:B------:R-:W-:Y:S01]  /*0570*/  IMAD R13, R14, 0x3e, RZ ;  /* 0x0000003e0e0d7824 */ /* 0x000fe200078e02ff */
[----:B------:R-:W-:Y:S01]  /*0580*/  IADD3 RZ, P1, PT, R7, R2, RZ ;  /* 0x0000000207ff7210 */ /* 0x000fe20007f3e0ff */
[----:B------:R-:W-:Y:S01]  /*0590*/  IMAD.HI.U32 R6, R6, -0x7bdef7bd, RZ ;  /* 0x8421084306067827 */ /* 0x000fe200078e00ff */
[----:B------:R-:W-:-:S03]  /*05a0*/  SHF.R.U32.HI R2, RZ, 0x1, R12 ;  /* 0x00000001ff027819 */ /* 0x000fc6000001160c */
[----:B------:R-:W-:Y:S01]  /*05b0*/  IMAD.MOV R13, RZ, RZ, -R13 ;  /* 0x000000ffff0d7224 */ /* 0x000fe200078e0a0d */
[----:B------:R-:W-:Y:S01]  /*05c0*/  SHF.R.U32.HI R14, RZ, 0x4, R6 ;  /* 0x00000004ff0e7819 */ /* 0x000fe20000011606 */
[----:B------:R-:W-:-:S03]  /*05d0*/  IMAD.HI.U32 R2, R2, -0x7bdef7bd, RZ ;  /* 0x8421084302027827 */ /* 0x000fc600078e00ff */
[----:B------:R-:W-:Y:S01]  /*05e0*/  PRMT R13, R13, 0x7710, RZ ;  /* 0x000077100d0d7816 */ /* 0x000fe200000000ff */
[----:B------:R-:W-:Y:S02]  /*05f0*/  IMAD.X R21, RZ, RZ, RZ, P4 ;  /* 0x000000ffff157224 */ /* 0x000fe400020e06ff */
[----:B------:R-:W-:Y:S02]  /*0600*/  IMAD.X R7, RZ, RZ, RZ, P0 ;  /* 0x000000ffff077224 */ /* 0x000fe400000e06ff */
[----:B------:R-:W-:Y:S01]  /*0610*/  IMAD.MOV.U32 R6, RZ, RZ, R3 ;  /* 0x000000ffff067224 */ /* 0x000fe200078e0003 */
[----:B------:R-:W-:Y:S01]  /*0620*/  SHF.R.U32.HI R3, RZ, 0x4, R2 ;  /* 0x00000004ff037819 */ /* 0x000fe20000011602 */
[----:B------:R-:W-:-:S04]  /*0630*/  IMAD.HI.U32 R16, R16, -0x7bdef7bd, RZ ;  /* 0x8421084310107827 */ /* 0x000fc800078e00ff */
[----:B------:R-:W-:Y:S01]  /*0640*/  IMAD.HI.U32.X R20, R5, -0x6523cd30, R20, P2 ;  /* 0x9adc32d005147827 */ /* 0x000fe200010e0414 */
[----:B------:R-:W-:-:S03]  /*0650*/  SHF.R.U32.HI R16, RZ, 0x4, R16 ;  /* 0x00000004ff107819 */ /* 0x000fc60000011610 */
[----:B------:R-:W-:Y:S01]  /*0660*/  IMAD.WIDE.U32.X R6, R8, 0x8421084, R6, P1 ;  /* 0x0842108408067825 */ /* 0x000fe200008e0406 */
[----:B------:R-:W-:-:S03]  /*0670*/  SHF.R.U32.HI R20, RZ, 0x3, R20 ;  /* 0x00000003ff147819 */ /* 0x000fc60000011614 */
[----:B------:R-:W-:Y:S01]  /*0680*/  IMAD.IADD R10, R13, 0x1, R10 ;  /* 0x000000010d0a7824 */ /* 0x000fe200078e020a */
[----:B------:R-:W-:Y:S01]  /*0690*/  SHF.R.U64 R2, R6, 0x1, R7 ;  /* 0x0000000106027819 */ /* 0x000fe20000001207 */
[----:B------:R-:W-:Y:S01]  /*06a0*/  IMAD R14, R14, -0x3e, R11 ;  /* 0xffffffc20e0e7824 */ /* 0x000fe200078e020b */
[----:B------:R-:W1:Y:S01]  /*06b0*/  LDC.U8 R6, c[0x3][R20] ;  /* 0x00c0000014067b82 */ /* 0x000e620000000000 */
[----:B------:R-:W-:Y:S01]  /*06c0*/  IMAD R3, R3, -0x3e, R12 ;  /* 0xffffffc203037824 */ /* 0x000fe200078e020c */
[----:B------:R-:W-:Y:S01]  /*06d0*/  LOP3.LUT R11, R10, 0xffff, RZ, 0xc0, !PT ;  /* 0x0000ffff0a0b7812 */ /* 0x000fe200078ec0ff */
[----:B------:R-:W-:Y:S02]  /*06e0*/  IMAD R9, R16, -0x3e, R9 ;  /* 0xffffffc210097824 */ /* 0x000fe400078e0209 */
[----:B------:R-:W-:Y:S02]  /*06f0*/  IMAD R12, R2, -0x3e, R23 ;  /* 0xffffffc2020c7824 */ /* 0x000fe400078e0217 */
[----:B------:R-:W-:Y:S01]  /*0700*/  IMAD R2, R23, -0x3e, R0 ;  /* 0xffffffc217027824 */ /* 0x000fe200078e0200 */
[----:B------:R-:W1:Y:S01]  /*0710*/  LDC.U8 R7, c[0x3][R11] ;  /* 0x00c000000b077b82 */ /* 0x000e620000000000 */
[----:B------:R-:W-:-:S07]  /*0720*/  IMAD.MOV.U32 R8, RZ, RZ, RZ ;  /* 0x000000ffff087224 */ /* 0x000fce00078e00ff */
[----:B------:R-:W2:Y:S08]  /*0730*/  LDC.U8 R14, c[0x3][R14] ;  /* 0x00c000000e0e7b82 */ /* 0x000eb00000000000 */
[----:B------:R-:W2:Y:S08]  /*0740*/  LDC.U8 R3, c[0x3][R3] ;  /* 0x00c0000003037b82 */ /* 0x000eb00000000000 */
[----:B------:R-:W3:Y:S08]  /*0750*/  LDC.U8 R9, c[0x3][R9] ;  /* 0x00c0000009097b82 */ /* 0x000ef00000000000 */
[----:B------:R-:W3:Y:S08]  /*0760*/  LDC.U8 R10, c[0x3][R12] ;  /* 0x00c000000c0a7b82 */ /* 0x000ef00000000000 */
[----:B------:R-:W4:Y:S01]  /*0770*/  LDC.U8 R2, c[0x3][R2] ;  /* 0x00c0000002027b82 */ /* 0x000f220000000000 */
[----:B-1----:R-:W-:-:S02]  /*0780*/  PRMT R6, R6, 0x3340, R7 ;  /* 0x0000334006067816 */ /* 0x002fc40000000007 */
[----:B--2---:R-:W-:-:S04]  /*0790*/  PRMT R7, R14, 0x3340, R3 ;  /* 0x000033400e077816 */ /* 0x004fc80000000003 */
[----:B------:R-:W-:-:S05]  /*07a0*/  PRMT R6, R6, 0x5410, R7 ;  /* 0x0000541006067816 */ /* 0x000fca0000000007 */
[----:B------:R0:W-:Y:S01]  /*07b0*/  STL [R1+0x40], R6 ;  /* 0x0000400601007387 */ /* 0x0001e20000100800 */
[----:B---3--:R-:W-:-:S05]  /*07c0*/  PRMT R10, R10, 0x7604, R9 ;  /* 0x000076040a0a7816 */ /* 0x008fca0000000009 */
[----:B------:R0:W-:Y:S04]  /*07d0*/  STL.U16 [R1+0x44], R10 ;  /* 0x0000440a01007387 */ /* 0x0001e80000100400 */
[----:B----4-:R0:W-:Y:S02]  /*07e0*/  STL.U8 [R1+0x46], R2 ;  /* 0x0000460201007387 */ /* 0x0101e40000100000 */
.L_x_1:
[----:B0-----:R-:W-:-:S06]  /*07f0*/  IMAD.IADD R2, R1, 0x1, R8 ;  /* 0x0000000101027824 */ /* 0x001fcc00078e0208 */
[----:B------:R-:W2:Y:S01]  /*0800*/  LDL.U8 R2, [R2+0x40] ;  /* 0x0000400002027983 */ /* 0x000ea20000100000 */
[C---:B------:R-:W-:Y:S01]  /*0810*/  ISETP.GE.U32.AND P0, PT, R8.reuse, 0x40, PT ;  /* 0x000000400800780c */ /* 0x040fe20003f06070 */
[----:B------:R-:W-:Y:S02]  /*0820*/  IMAD.MOV.U32 R20, RZ, RZ, R8 ;  /* 0x000000ffff147224 */ /* 0x000fe400078e0008 */
[----:B------:R-:W-:Y:S01]  /*0830*/  VIADD R8, R8, 0x1 ;  /* 0x0000000108087836 */ /* 0x000fe20000000000 */
[----:B--2---:R-:W-:-:S13]  /*0840*/  ISETP.NE.AND P1, PT, R2, RZ, PT ;  /* 0x000000ff0200720c */ /* 0x004fda0003f25270 */
[----:B------:R-:W-:Y:S05]  /*0850*/  @!P0 BRA P1, `(.L_x_1) ;  /* 0xfffffffc00e48947 */ /* 0x000fea000083ffff */
[----:B------:R-:W-:Y:S05]  /*0860*/  BSYNC.RECONVERGENT B0 ;  /* 0x0000000000007941 */ /* 0x000fea0003800200 */
.L_x_0:
[----:B------:R-:W-:Y:S01]  /*0870*/  ISETP.NE.AND P0, PT, R20, RZ, PT ;  /* 0x000000ff1400720c */ /* 0x000fe20003f05270 */
[----:B------:R-:W-:-:S12]  /*0880*/  BSSY.RECONVERGENT B2, `(.L_x_2) ;  /* 0x000004b000027945 */ /* 0x000fd80003800200 */
[----:B------:R-:W-:Y:S05]  /*0890*/  @!P0 BRA `(.L_x_3) ;  /* 0x0000000400248947 */ /* 0x000fea0003800000 */
[C---:B------:R-:W-:Y:S01]  /*08a0*/  ISETP.GE.U32.AND P0, PT, R20.reuse, 0x4, PT ;  /* 0x000000041400780c */ /* 0x040fe20003f06070 */
[----:B------:R-:W-:Y:S01]  /*08b0*/  BSSY.RECONVERGENT B1, `(.L_x_4) ;  /* 0x000003b000017945 */ /* 0x000fe20003800200 */
[----:B------:R-:W-:Y:S01]  /*08c0*/  LOP3.LUT R9, R20, 0x3, RZ, 0xc0, !PT ;  /* 0x0000000314097812 */ /* 0x000fe200078ec0ff */
[----:B------:R-:W-:-:S10]  /*08d0*/  IMAD.MOV.U32 R2, RZ, RZ, RZ ;  /* 0x000000ffff027224 */ /* 0x000fd400078e00ff */
[----:B------:R-:W-:Y:S05]  /*08e0*/  @!P0 BRA `(.L_x_5) ;  /* 0x0000000000dc8947 */ /* 0x000fea0003800000 */
[----:B------:R-:W-:Y:S01]  /*08f0*/  LOP3.LUT R2, R20, 0xfffffffc, RZ, 0xc0, !PT ;  /* 0xfffffffc14027812 */ /* 0x000fe200078ec0ff */
[----:B------:R-:W-:Y:S01]  /*0900*/  BSSY.RELIABLE B0, `(.L_x_6) ;  /* 0x000002d000007945 */ /* 0x000fe20003800100 */
[----:B------:R-:W-:Y:S02]  /*0910*/  IMAD.MOV.U32 R7, RZ, RZ, R4 ;  /* 0x000000ffff077224 */ /* 0x000fe400078e0004 */
[----:B------:R-:W-:Y:S02]  /*0920*/  IMAD.MOV.U32 R3, RZ, RZ, R1 ;  /* 0x000000ffff037224 */ /* 0x000fe400078e0001 */
[----:B------:R-:W-:Y:S02]  /*0930*/  IMAD.MOV R6, RZ, RZ, -R2 ;  /* 0x000000ffff067224 */ /* 0x000fe400078e0a02 */
[----:B------:R-:W-:-:S03]  /*0940*/  IMAD.MOV.U32 R2, RZ, RZ, RZ ;  /* 0x000000ffff027224 */ /* 0x000fc600078e00ff */
[----:B------:R-:W-:-:S13]  /*0950*/  ISETP.GE.AND P0, PT, R6, RZ, PT ;  /* 0x000000ff0600720c */ /* 0x000fda0003f06270 */
[----:B------:R-:W-:Y:S05]  /*0960*/  @P0 BRA `(.L_x_7) ;  /* 0x0000000000980947 */ /* 0x000fea0003800000 */
[----:B------:R-:W-:Y:S01]  /*0970*/  IMAD.MOV R8, RZ, RZ, -R6 ;  /* 0x000000ffff087224 */ /* 0x000fe200078e0a06 */
[----:B------:R-:W-:Y:S01]  /*0980*/  BSSY.RECONVERGENT B3, `(.L_x_8) ;  /* 0x0000013000037945 */ /* 0x000fe20003800200 */
[----:B------:R-:W-:-:S03]  /*0990*/  PLOP3.LUT P0, PT, PT, PT, PT, 0x80, 0x8 ;  /* 0x000000000008781c */ /* 0x000fc60003f0f070 */
[----:B------:R-:W-:-:S13]  /*09a0*/  ISETP.GT.AND P1, PT, R8, 0xc, PT ;  /* 0x0000000c0800780c */ /* 0x000fda0003f24270 */
[----:B------:R-:W-:Y:S05]  /*09b0*/  @!P1 BRA `(.L_x_9) ;  /* 0x00000000003c9947 */ /* 0x000fea0003800000 */
[----:B------:R-:W-:-:S13]  /*09c0*/  PLOP3.LUT P0, PT, PT, PT, PT, 0x8, 0x80 ;  /* 0x000000000080781c */ /* 0x000fda0003f0e170 */
.L_x_10:
[----:B------:R-:W2:Y:S04]  /*09d0*/  LDL R8, [R7] ;  /* 0x0000000007087983 */ /* 0x000ea80000100800 */
[----:B--2---:R-:W-:Y:S04]  /*09e0*/  STL [R3], R8 ;  /* 0x0000000803007387 */ /* 0x004fe80000100800 */
[----:B------:R-:W2:Y:S04]  /*09f0*/  LDL R10, [R7+0x4] ;  /* 0x00000400070a7983 */ /* 0x000ea80000100800 */
[----:B--2---:R-:W-:Y:S04]  /*0a00*/  STL [R3+0x4], R10 ;  /* 0x0000040a03007387 */ /* 0x004fe80000100800 */
[----:B------:R-:W2:Y:S01]  /*0a10*/  LDL R12, [R7+0x8] ;  /* 0x00000800070c7983 */ /* 0x000ea20000100800 */
[----:B------:R-:W-:-:S05]  /*0a20*/  VIADD R6, R6, 0x10 ;  /* 0x0000001006067836 */ /* 0x000fca0000000000 */
[----:B------:R-:W-:Y:S01]  /*0a30*/  ISETP.GE.AND P1, PT, R6, -0xc, PT ;  /* 0xfffffff40600780c */ /* 0x000fe20003f26270 */
[----:B--2---:R-:W-:Y:S04]  /*0a40*/  STL [R3+0x8], R12 ;  /* 0x0000080c03007387 */ /* 0x004fe80000100800 */
[----:B------:R0:W2:Y:S01]  /*0a50*/  LDL R14, [R7+0xc] ;  /* 0x00000c00070e7983 */ /* 0x0000a20000100800 */
[----:B------:R-:W-:Y:S02]  /*0a60*/  VIADD R2, R2, 0x10 ;  /* 0x0000001002027836 */ /* 0x000fe40000000000 */
[----:B0-----:R-:W-:Y:S01]  /*0a70*/  VIADD R7, R7, 0x10 ;  /* 0x0000001007077836 */ /* 0x001fe20000000000 */
[----:B--2---:R0:W-:Y:S02]  /*0a80*/  STL [R3+0xc], R14 ;  /* 0x00000c0e03007387 */ /* 0x0041e40000100800 */
[----:B0-----:R-:W-:-:S02]  /*0a90*/  VIADD R3, R3, 0x10 ;  /* 0x0000001003037836 */ /* 0x001fc40000000000 */
[----:B------:R-:W-:Y:S05]  /*0aa0*/  @!P1 BRA `(.L_x_10) ;  /* 0xfffffffc00c89947 */ /* 0x000fea000383ffff */
.L_x_9:
[----:B------:R-:W-:Y:S05]  /*0ab0*/  BSYNC.RECONVERGENT B3 ;  /* 0x0000000000037941 */ /* 0x000fea0003800200 */
.L_x_8:
[----:B------:R-:W-:Y:S01]  /*0ac0*/  IMAD.MOV R8, RZ, RZ, -R6 ;  /* 0x000000ffff087224 */ /* 0x000fe200078e0a06 */
[----:B------:R-:W-:Y:S04]  /*0ad0*/  BSSY.RECONVERGENT B3, `(.L_x_11) ;  /* 0x000000c000037945 */ /* 0x000fe80003800200 */
[----:B------:R-:W-:-:S13]  /*0ae0*/  ISETP.GT.AND P1, PT, R8, 0x4, PT ;  /* 0x000000040800780c */ /* 0x000fda0003f24270 */
[----:B------:R-:W-:Y:S05]  /*0af0*/  @!P1 BRA `(.L_x_12) ;  /* 0x0000000000249947 */ /* 0x000fea0003800000 */
[----:B------:R-:W2:Y:S04]  /*0b00*/  LDL R8, [R7] ;  /* 0x0000000007087983 */ /* 0x000ea80000100800 */
[----:B--2---:R-:W-:Y:S04]  /*0b10*/  STL [R3], R8 ;  /* 0x0000000803007387 */ /* 0x004fe80000100800 */
[----:B------:R0:W2:Y:S01]  /*0b20*/  LDL R10, [R7+0x4] ;  /* 0x00000400070a7983 */ /* 0x0000a20000100800 */
[----:B------:R-:W-:Y:S01]  /*0b30*/  PLOP3.LUT P0, PT, PT, PT, PT, 0x8, 0x80 ;  /* 0x000000000080781c */ /* 0x000fe20003f0e170 */
[----:B------:R-:W-:-:S02]  /*0b40*/  VIADD R2, R2, 0x8 ;  /* 0x0000000802027836 */ /* 0x000fc40000000000 */
[----:B------:R-:W-:Y:S02]  /*0b50*/  VIADD R6, R6, 0x8 ;  /* 0x0000000806067836 */ /* 0x000fe40000000000 */
[----:B0-----:R-:W-:Y:S01]  /*0b60*/  VIADD R7, R7, 0x8 ;  /* 0x0000000807077836 */ /* 0x001fe20000000000 */
[----:B--2---:R0:W-:Y:S02]  /*0b70*/  STL [R3+0x4], R10 ;  /* 0x0000040a03007387 */ /* 0x0041e40000100800 */
[----:B0-----:R-:W-:-:S07]  /*0b80*/  VIADD R3, R3, 0x8 ;  /* 0x0000000803037836 */ /* 0x001fce0000000000 */
.L_x_12:
[----:B------:R-:W-:Y:S05]  /*0b90*/  BSYNC.RECONVERGENT B3 ;  /* 0x0000000000037941 */ /* 0x000fea0003800200 */
.L_x_11:
[----:B------:R-:W-:-:S13]  /*0ba0*/  ISETP.NE.OR P0, PT, R6, RZ, P0 ;  /* 0x000000ff0600720c */ /* 0x000fda0000705670 */
[----:B------:R-:W-:Y:S05]  /*0bb0*/  @!P0 BREAK.RELIABLE B0 ;  /* 0x0000000000008942 */ /* 0x000fea0003800100 */
[----:B------:R-:W-:Y:S05]  /*0bc0*/  @!P0 BRA `(.L_x_5) ;  /* 0x0000000000248947 */ /* 0x000fea0003800000 */
.L_x_7:
[----:B------:R-:W-:Y:S05]  /*0bd0*/  BSYNC.RELIABLE B0 ;  /* 0x0000000000007941 */ /* 0x000fea0003800100 */
.L_x_6:
[----:B------:R0:W2:Y:S01]  /*0be0*/  LDL R8, [R7] ;  /* 0x0000000007087983 */ /* 0x0000a20000100800 */
[----:B------:R-:W-:Y:S02]  /*0bf0*/  VIADD R6, R6, 0x4 ;  /* 0x0000000406067836 */ /* 0x000fe40000000000 */
[----:B------:R-:W-:-:S03]  /*0c00*/  VIADD R2, R2, 0x4 ;  /* 0x0000000402027836 */ /* 0x000fc60000000000 */
[----:B------:R-:W-:Y:S01]  /*0c10*/  ISETP.NE.AND P0, PT, R6, RZ, PT ;  /* 0x000000ff0600720c */ /* 0x000fe20003f05270 */
[----:B0-----:R-:W-:Y:S01]  /*0c20*/  VIADD R7, R7, 0x4 ;  /* 0x0000000407077836 */ /* 0x001fe20000000000 */
[----:B--2---:R0:W-:Y:S02]  /*0c30*/  STL [R3], R8 ;  /* 0x0000000803007387 */ /* 0x0041e40000100800 */
[----:B0-----:R-:W-:-:S09]  /*0c40*/  VIADD R3, R3, 0x4 ;  /* 0x0000000403037836 */ /* 0x001fd20000000000 */
[----:B------:R-:W-:Y:S05]  /*0c50*/  @P0 BRA `(.L_x_6) ;  /* 0xfffffffc00e00947 */ /* 0x000fea000383ffff */
.L_x_5:
[----:B------:R-:W-:Y:S05]  /*0c60*/  BSYNC.RECONVERGENT B1 ;  /* 0x0000000000017941 */ /* 0x000fea0003800200 */
.L_x_4:
[----:B------:R-:W-:-:S13]  /*0c70*/  ISETP.NE.AND P0, PT, R9, RZ, PT ;  /* 0x000000ff0900720c */ /* 0x000fda0003f05270 */
[----:B------:R-:W-:Y:S05]  /*0c80*/  @!P0 BRA `(.L_x_3) ;  /* 0x0000000000288947 */ /* 0x000fea0003800000 */
[----:B------:R-:W-:-:S05]  /*0c90*/  IMAD.IADD R7, R1, 0x1, R2 ;  /* 0x0000000101077824 */ /* 0x000fca00078e0202 */
[----:B------:R-:W2:Y:S01]  /*0ca0*/  LDL.U8 R2, [R7+0x40] ;  /* 0x0000400007027983 */ /* 0x000ea20000100000 */
[----:B------:R-:W-:-:S03]  /*0cb0*/  ISETP.NE.AND P0, PT, R9, 0x1, PT ;  /* 0x000000010900780c */ /* 0x000fc60003f05270 */
[----:B--2---:R0:W-:Y:S10]  /*0cc0*/  STL.U8 [R7], R2 ;  /* 0x0000000207007387 */ /* 0x0041f40000100000 */
[----:B------:R-:W-:Y:S05]  /*0cd0*/  @!P0 BRA `(.L_x_3) ;  /* 0x0000000000148947 */ /* 0x000fea0003800000 */
[----:B------:R-:W-:Y:S01]  /*0ce0*/  ISETP.NE.AND P0, PT, R9, 0x2, PT ;  /* 0x000000020900780c */ /* 0x000fe20003f05270 */
[----:B0-----:R-:W2:-:S12]  /*0cf0*/  LDL.U8 R2, [R7+0x41] ;  /* 0x0000410007027983 */ /* 0x001e980000100000 */
[----:B------:R-:W3:Y:S04]  /*0d00*/  @P0 LDL.U8 R3, [R7+0x42] ;  /* 0x0000420007030983 */ /* 0x000ee80000100000 */
[----:B--2---:R1:W-:Y:S04]  /*0d10*/  STL.U8 [R7+0x1], R2 ;  /* 0x0000010207007387 */ /* 0x0043e80000100000 */
[----:B---3--:R1:W-:Y:S02]  /*0d20*/  @P0 STL.U8 [R7+0x2], R3 ;  /* 0x0000020307000387 */ /* 0x0083e40000100000 */
.L_x_3:
[----:B------:R-:W-:Y:S05]  /*0d30*/  BSYNC.RECONVERGENT B2 ;  /* 0x0000000000027941 */ /* 0x000fea0003800200 */
.L_x_2:
[----:B------:R-:W-:Y:S02]  /*0d40*/  IMAD.MOV.U32 R23, RZ, RZ, 0x80 ;  /* 0x00000080ff177424 */ /* 0x000fe400078e00ff */
[----:B------:R-:W-:Y:S01]  /*0d50*/  IMAD.IADD R26, R1, 0x1, R20 ;  /* 0x00000001011a7824 */ /* 0x000fe200078e0214 */
[C---:B------:R-:W-:Y:S01]  /*0d60*/  SHF.R.U64 R24, R20.reuse, 0x5, RZ ;  /* 0x0000000514187819 */ /* 0x040fe200000012ff */
[C---:B01----:R-:W-:Y:S01]  /*0d70*/  IMAD.SHL.U32 R2, R20.reuse, 0x8, RZ ;  /* 0x0000000814027824 */ /* 0x043fe200078e00ff */
[----:B------:R-:W-:Y:S01]  /*0d80*/  SHF.R.U64 R28, R20, 0x15, RZ ;  /* 0x00000015141c7819 */ /* 0x000fe200000012ff */
[----:B------:R-:W0:Y:S01]  /*0d90*/  LDCU UR8, c[0x3][0x50] ;  /* 0x00c00a00ff0877ac */ /* 0x000e220008000800 */
[----:B------:R1:W-:Y:S04]  /*0da0*/  STL.U8 [R26], R23 ;  /* 0x000000171a007387 */ /* 0x0003e80000100000 */
[----:B------:R-:W2:Y:S04]  /*0db0*/  LDL.128 R16, [R1] ;  /* 0x0000000001107983 */ /* 0x000ea80000100c00 */
[----:B------:R-:W3:Y:S04]  /*0dc0*/  LDL.128 R8, [R1+0x10] ;  /* 0x0000100001087983 */ /* 0x000ee80000100c00 */
[----:B------:R-:W4:Y:S04]  /*0dd0*/  LDL.128 R12, [R1+0x20] ;  /* 0x00002000010c7983 */ /* 0x000f280000100c00 */
[----:B------:R-:W5:Y:S01]  /*0de0*/  LDL.64 R6, [R1+0x30] ;  /* 0x0000300001067983 */ /* 0x000f620000100a00 */
[----:B------:R-:W-:Y:S01]  /*0df0*/  IMAD.SHL.U32 R3, R24, 0x100, RZ ;  /* 0x0000010018037824 */ /* 0x000fe200078e00ff */
[----:B------:R-:W-:-:S04]  /*0e00*/  LOP3.LUT R21, R2, 0xffff, RZ, 0xc0, !PT ;  /* 0x0000ffff02157812 */ /* 0x000fc800078ec0ff */
[----:B------:R-:W-:Y:S02]  /*0e10*/  LOP3.LUT R22, R3, 0xff00, RZ, 0xc0, !PT ;  /* 0x0000ff0003167812 */ /* 0x000fe400078ec0ff */
[----:B------:R-:W-:Y:S02]  /*0e20*/  SHF.R.U64 R3, R20, 0xd, RZ ;  /* 0x0000000d14037819 */ /* 0x000fe400000012ff */
[----:B------:R-:W-:Y:S02]  /*0e30*/  PRMT R2, R21, 0x3340, R24 ;  /* 0x0000334015027816 */ /* 0x000fe40000000018 */
[----:B------:R-:W-:Y:S01]  /*0e40*/  LOP3.LUT R22, R22, 0xf8, R21, 0xf8, !PT ;  /* 0x000000f816167812 */ /* 0x000fe200078ef815 */
[C---:B-1----:R-:W-:Y:S01]  /*0e50*/  IMAD.U32 R23, R3.reuse, 0x10000, RZ ;  /* 0x0001000003177824 */ /* 0x042fe200078e00ff */
[----:B------:R-:W-:-:S04]  /*0e60*/  PRMT R3, R3, 0x3340, R28 ;  /* 0x0000334003037816 */ /* 0x000fc8000000001c */
[----:B------:R-:W-:Y:S02]  /*0e70*/  LOP3.LUT R25, R22, 0xff0000, R23, 0xf8, !PT ;  /* 0x00ff000016197812 */ /* 0x000fe400078ef817 */
[C---:B--2---:R-:W-:Y:S02]  /*0e80*/  PRMT R24, R19.reuse, 0x7772, RZ ;  /* 0x0000777213187816 */ /* 0x044fe400000000ff */
[C---:B------:R-:W-:Y:S02]  /*0e90*/  PRMT R21, R19.reuse, 0x7771, RZ ;  /* 0x0000777113157816 */ /* 0x040fe400000000ff */
[----:B------:R-:W-:Y:S01]  /*0ea0*/  PRMT R26, R19, 0x7770, RZ ;  /* 0x00007770131a7816 */ /* 0x000fe200000000ff */
[----:B------:R-:W-:Y:S01]  /*0eb0*/  IMAD.U32 R23, R24, 0x10000, RZ ;  /* 0x0001000018177824 */ /* 0x000fe200078e00ff */
[----:B------:R-:W-:Y:S02]  /*0ec0*/  PRMT R24, R17, 0x7771, RZ ;  /* 0x0000777111187816 */ /* 0x000fe400000000ff */
[----:B------:R-:W-:Y:S01]  /*0ed0*/  PRMT R22, R26, 0x6540, R21 ;  /* 0x000065401a167816 */ /* 0x000fe20000000015 */
[----:B------:R-:W-:Y:S01]  /*0ee0*/  IMAD R21, R28, 0x1000000, R25 ;  /* 0x010000001c157824 */ /* 0x000fe200078e0219 */
[----:B------:R-:W-:-:S02]  /*0ef0*/  PRMT R26, R18, 0x7770, RZ ;  /* 0x00007770121a7816 */ /* 0x000fc400000000ff */
[----:B------:R-:W-:Y:S02]  /*0f00*/  LOP3.LUT R22, R22, 0xff0000, R23, 0xf8, !PT ;  /* 0x00ff000016167812 */ /* 0x000fe400078ef817 */
[----:B------:R-:W-:Y:S02]  /*0f10*/  PRMT R23, R18, 0x7771, RZ ;  /* 0x0000777112177816 */ /* 0x000fe400000000ff */
[----:B------:R-:W-:Y:S02]  /*0f20*/  PRMT R25, R17, 0x7770, RZ ;  /* 0x0000777011197816 */ /* 0x000fe400000000ff */
[----:B------:R-:W-:Y:S02]  /*0f30*/  PRMT R23, R26, 0x6540, R23 ;  /* 0x000065401a177816 */ /* 0x000fe40000000017 */
[----:B------:R-:W-:Y:S02]  /*0f40*/  PRMT R26, R25, 0x6540, R24 ;  /* 0x00006540191a7816 */ /* 0x000fe40000000018 */
[----:B------:R-:W-:-:S02]  /*0f50*/  PRMT R24, R18, 0x7772, RZ ;  /* 0x0000777212187816 */ /* 0x000fc400000000ff */
[C---:B------:R-:W-:Y:S02]  /*0f60*/  PRMT R25, R17.reuse, 0x7772, RZ ;  /* 0x0000777211197816 */ /* 0x040fe400000000ff */
[----:B------:R-:W-:Y:S01]  /*0f70*/  PRMT R18, R18, 0x7773, RZ ;  /* 0x0000777312127816 */ /* 0x000fe200000000ff */
[----:B------:R-:W-:Y:S01]  /*0f80*/  IMAD.U32 R24, R24, 0x10000, RZ ;  /* 0x0001000018187824 */ /* 0x000fe200078e00ff */
[----:B------:R-:W-:Y:S01]  /*0f90*/  PRMT R17, R17, 0x7773, RZ ;  /* 0x0000777311117816 */ /* 0x000fe200000000ff */
[----:B------:R-:W-:Y:S01]  /*0fa0*/  IMAD.U32 R25, R25, 0x10000, RZ ;  /* 0x0001000019197824 */ /* 0x000fe200078e00ff */
[----:B------:R-:W-:Y:S01]  /*0fb0*/  PRMT R19, R19, 0x7773, RZ ;  /* 0x0000777313137816 */ /* 0x000fe200000000ff */
[----:B------:R-:W-:Y:S01]  /*0fc0*/  IMAD.SHL.U32 R18, R18, 0x1000000, RZ ;  /* 0x0100000012127824 */ /* 0x000fe200078e00ff */
[----:B------:R-:W-:Y:S02]  /*0fd0*/  LOP3.LUT R23, R23, 0xff0000, R24, 0xf8, !PT ;  /* 0x00ff000017177812 */ /* 0x000fe400078ef818 */
[----:B------:R-:W-:Y:S01]  /*0fe0*/  LOP3.LUT R24, R26, 0xff0000, R25, 0xf8, !PT ;  /* 0x00ff00001a187812 */ /* 0x000fe200078ef819 */
[----:B------:R-:W-:Y:S01]  /*0ff0*/  IMAD.SHL.U32 R25, R17, 0x1000000, RZ ;  /* 0x0100000011197824 */ /* 0x000fe200078e00ff */
[----:B------:R-:W-:Y:S01]  /*1000*/  LOP3.LUT R17, R23, R18, RZ, 0xfc, !PT ;  /* 0x0000001217117212 */ /* 0x000fe200078efcff */
[----:B------:R-:W-:Y:S01]  /*1010*/  IMAD.SHL.U32 R19, R19, 0x1000000, RZ ;  /* 0x0100000013137824 */ /* 0x000fe200078e00ff */
[----:B---3--:R-:W-:-:S02]  /*1020*/  PRMT R23, R10, 0x7771, RZ ;  /* 0x000077710a177816 */ /* 0x008fc400000000ff */
[----:B------:R-:W-:Y:S02]  /*1030*/  LOP3.LUT R18, R24, R25, RZ, 0xfc, !PT ;  /* 0x0000001918127212 */ /* 0x000fe400078efcff */
[----:B------:R-:W-:Y:S02]  /*1040*/  PRMT R24, R10, 0x7770, RZ ;  /* 0x000077700a187816 */ /* 0x000fe400000000ff */
[----:B------:R-:W-:Y:S02]  /*1050*/  LOP3.LUT R19, R22, R19, RZ, 0xfc, !PT ;  /* 0x0000001316137212 */ /* 0x000fe400078efcff */
[C---:B------:R-:W-:Y:S02]  /*1060*/  PRMT R22, R11.reuse, 0x7771, RZ ;  /* 0x000077710b167816 */ /* 0x040fe400000000ff */
[----:B------:R-:W-:Y:S02]  /*1070*/  PRMT R25, R11, 0x7770, RZ ;  /* 0x000077700b197816 */ /* 0x000fe400000000ff */
[----:B------:R-:W-:-:S02]  /*1080*/  PRMT R24, R24, 0x6540, R23 ;  /* 0x0000654018187816 */ /* 0x000fc40000000017 */
[----:B------:R-:W-:Y:S02]  /*1090*/  PRMT R23, R10, 0x7772, RZ ;  /* 0x000077720a177816 */ /* 0x000fe400000000ff */
[----:B------:R-:W-:Y:S02]  /*10a0*/  PRMT R25, R25, 0x6540, R22 ;  /* 0x0000654019197816 */ /* 0x000fe40000000016 */
[----:B------:R-:W-:Y:S01]  /*10b0*/  PRMT R22, R11, 0x7772, RZ ;  /* 0x000077720b167816 */ /* 0x000fe200000000ff */
[----:B------:R-:W-:Y:S01]  /*10c0*/  IMAD.U32 R23, R23, 0x10000, RZ ;  /* 0x0001000017177824 */ /* 0x000fe200078e00ff */
[----:B------:R-:W-:Y:S02]  /*10d0*/  PRMT R11, R11, 0x7773, RZ ;  /* 0x000077730b0b7816 */ /* 0x000fe400000000ff */
[----:B------:R-:W-:Y:S01]  /*10e0*/  PRMT R26, R9, 0x7770, RZ ;  /* 0x00007770091a7816 */ /* 0x000fe200000000ff */
[----:B------:R-:W-:Y:S01]  /*10f0*/  IMAD.U32 R22, R22, 0x10000, RZ ;  /* 0x0001000016167824 */ /* 0x000fe200078e00ff */
[----:B------:R-:W-:Y:S01]  /*1100*/  LOP3.LUT R23, R24, 0xff0000, R23, 0xf8, !PT ;  /* 0x00ff000018177812 */ /* 0x000fe200078ef817 */
[----:B------:R-:W-:Y:S01]  /*1110*/  IMAD.SHL.U32 R11, R11, 0x1000000, RZ ;  /* 0x010000000b0b7824 */ /* 0x000fe200078e00ff */
[----:B------:R-:W-:-:S02]  /*1120*/  PRMT R24, R9, 0x7772, RZ ;  /* 0x0000777209187816 */ /* 0x000fc400000000ff */
[----:B------:R-:W-:Y:S02]  /*1130*/  LOP3.LUT R22, R25, 0xff0000, R22, 0xf8, !PT ;  /* 0x00ff000019167812 */ /* 0x000fe400078ef816 */
[----:B------:R-:W-:Y:S01]  /*1140*/  PRMT R25, R9, 0x7771, RZ ;  /* 0x0000777109197816 */ /* 0x000fe200000000ff */
[----:B------:R-:W-:Y:S01]  /*1150*/  IMAD.U32 R24, R24, 0x10000, RZ ;  /* 0x0001000018187824 */ /* 0x000fe200078e00ff */
[----:B------:R-:W-:Y:S02]  /*1160*/  PRMT R10, R10, 0x7773, RZ ;  /* 0x000077730a0a7816 */ /* 0x000fe400000000ff */
[----:B------:R-:W-:Y:S02]  /*1170*/  PRMT R25, R26, 0x6540, R25 ;  /* 0x000065401a197816 */ /* 0x000fe40000000019 */
[----:B------:R-:W-:Y:S01]  /*1180*/  LOP3.LUT R22, R22, R11, RZ, 0xfc, !PT ;  /* 0x0000000b16167212 */ /* 0x000fe200078efcff */
[----:B------:R-:W-:Y:S01]  /*1190*/  IMAD.SHL.U32 R10, R10, 0x1000000, RZ ;  /* 0x010000000a0a7824 */ /* 0x000fe200078e00ff */
[----:B------:R-:W-:-:S02]  /*11a0*/  LOP3.LUT R24, R25, 0xff0000, R24, 0xf8, !PT ;  /* 0x00ff000019187812 */ /* 0x000fc400078ef818 */
[----:B------:R-:W-:Y:S02]  /*11b0*/  PRMT R9, R9, 0x7773, RZ ;  /* 0x0000777309097816 */ /* 0x000fe400000000ff */
[C---:B----4-:R-:W-:Y:S02]  /*11c0*/  PRMT R11, R14.reuse, 0x7771, RZ ;  /* 0x000077710e0b7816 */ /* 0x050fe400000000ff */
[C---:B------:R-:W-:Y:S01]  /*11d0*/  PRMT R26, R14.reuse, 0x7770, RZ ;  /* 0x000077700e1a7816 */ /* 0x040fe200000000ff */
[----:B------:R-:W-:Y:S01]  /*11e0*/  IMAD.SHL.U32 R9, R9, 0x1000000, RZ ;  /* 0x0100000009097824 */ /* 0x000fe200078e00ff */
[----:B------:R-:W-:Y:S02]  /*11f0*/  PRMT R25, R14, 0x7772, RZ ;  /* 0x000077720e197816 */ /* 0x000fe400000000ff */
[----:B------:R-:W-:Y:S02]  /*1200*/  PRMT R11, R26, 0x6540, R11 ;  /* 0x000065401a0b7816 */ /* 0x000fe4000000000b */
[----:B------:R-:W-:Y:S01]  /*1210*/  LOP3.LUT R23, R23, R10, RZ, 0xfc, !PT ;  /* 0x0000000a17177212 */ /* 0x000fe200078efcff */
[----:B------:R-:W-:Y:S01]  /*1220*/  IMAD.U32 R26, R25, 0x10000, RZ ;  /* 0x00010000191a7824 */ /* 0x000fe200078e00ff */
[----:B------:R-:W-:-:S02]  /*1230*/  PRMT R10, R15, 0x7771, RZ ;  /* 0x000077710f0a7816 */ /* 0x000fc400000000ff */
[----:B------:R-:W-:Y:S02]  /*1240*/  PRMT R25, R15, 0x7770, RZ ;  /* 0x000077700f197816 */ /* 0x000fe400000000ff */
[----:B------:R-:W-:Y:S02]  /*1250*/  LOP3.LUT R24, R24, R9, RZ, 0xfc, !PT ;  /* 0x0000000918187212 */ /* 0x000fe400078efcff */
[----:B------:R-:W-:Y:S02]  /*1260*/  LOP3.LUT R9, R11, 0xff0000, R26, 0xf8, !PT ;  /* 0x00ff00000b097812 */ /* 0x000fe400078ef81a */
[----:B------:R-:W-:Y:S02]  /*1270*/  PRMT R25, R25, 0x6540, R10 ;  /* 0x0000654019197816 */ /* 0x000fe4000000000a */
[C---:B------:R-:W-:Y:S02]  /*1280*/  PRMT R26, R13.reuse, 0x7771, RZ ;  /* 0x000077710d1a7816 */ /* 0x040fe400000000ff */
[----:B------:R-:W-:-:S02]  /*1290*/  PRMT R11, R13, 0x7770, RZ ;  /* 0x000077700d0b7816 */ /* 0x000fc400000000ff */
[----:B------:R-:W-:Y:S02]  /*12a0*/  PRMT R10, R13, 0x7772, RZ ;  /* 0x000077720d0a7816 */ /* 0x000fe400000000ff */
[----:B------:R-:W-:Y:S02]  /*12b0*/  PRMT R27, R15, 0x7772, RZ ;  /* 0x000077720f1b7816 */ /* 0x000fe400000000ff */
[----:B------:R-:W-:Y:S01]  /*12c0*/  PRMT R26, R11, 0x6540, R26 ;  /* 0x000065400b1a7816 */ /* 0x000fe2000000001a */
[----:B------:R-:W-:Y:S01]  /*12d0*/  IMAD.U32 R11, R10, 0x10000, RZ ;  /* 0x000100000a0b7824 */ /* 0x000fe200078e00ff */
[----:B------:R-:W-:Y:S01]  /*12e0*/  PRMT R14, R14, 0x7773, RZ ;  /* 0x000077730e0e7816 */ /* 0x000fe200000000ff */
[----:B------:R-:W-:Y:S01]  /*12f0*/  IMAD.U32 R10, R27, 0x10000, RZ ;  /* 0x000100001b0a7824 */ /* 0x000fe200078e00ff */
[----:B------:R-:W-:Y:S02]  /*1300*/  PRMT R13, R13, 0x7773, RZ ;  /* 0x000077730d0d7816 */ /* 0x000fe400000000ff */
[----:B------:R-:W-:Y:S01]  /*1310*/  LOP3.LUT R26, R26, 0xff0000, R11, 0xf8, !PT ;  /* 0x00ff00001a1a7812 */ /* 0x000fe200078ef80b */
[----:B------:R-:W-:Y:S01]  /*1320*/  IMAD.SHL.U32 R14, R14, 0x1000000, RZ ;  /* 0x010000000e0e7824 */ /* 0x000fe200078e00ff */
[----:B------:R-:W-:Y:S01]  /*1330*/  LOP3.LUT R25, R25, 0xff0000, R10, 0xf8, !PT ;  /* 0x00ff000019197812 */ /* 0x000fe200078ef80a */
[----:B------:R-:W-:Y:S01]  /*1340*/  IMAD.SHL.U32 R13, R13, 0x1000000, RZ ;  /* 0x010000000d0d7824 */ /* 0x000fe200078e00ff */
[----:B------:R-:W1:Y:S02]  /*1350*/  LDC.64 R10, c[0x3][0x40] ;  /* 0x00c01000ff0a7b82 */ /* 0x000e640000000a00 */
[----:B------:R-:W-:-:S02]  /*1360*/  LOP3.LUT R14, R9, R14, RZ, 0xfc, !PT ;  /* 0x0000000e090e7212 */ /* 0x000fc400078efcff */
[----:B------:R-:W-:Y:S02]  /*1370*/  LOP3.LUT R13, R26, R13, RZ, 0xfc, !PT ;  /* 0x0000000d1a0d7212 */ /* 0x000fe400078efcff */
[----:B-1----:R-:W-:-:S04]  /*1380*/  IADD3 R10, PT, PT, R10, -0x1, R16 ;  /* 0xffffffff0a0a7810 */ /* 0x002fc80007ffe010 */
[----:B------:R-:W-:Y:S02]  /*1390*/  LEA.HI R9, R10, 0xefcdab89, R10, 0x7 ;  /* 0xefcdab890a097811 */ /* 0x000fe400078f380a */
[----:B------:R-:W-:Y:S02]  /*13a0*/  PRMT R10, R15, 0x7773, RZ ;  /* 0x000077730f0a7816 */ /* 0x000fe400000000ff */
[----:B------:R-:W-:-:S03]  /*13b0*/  LOP3.LUT R26, R9, 0xefcdab89, RZ, 0xc0, !PT ;  /* 0xefcdab89091a7812 */ /* 0x000fc600078ec0ff */
[----:B------:R-:W-:Y:S01]  /*13c0*/  IMAD.SHL.U32 R10, R10, 0x1000000, RZ ;  /* 0x010000000a0a7824 */ /* 0x000fe200078e00ff */
[----:B------:R-:W-:-:S04]  /*13d0*/  LOP3.LUT R26, R26, 0x98badcfe, R9, 0xf4, !PT ;  /* 0x98badcfe1a1a7812 */ /* 0x000fc800078ef409 */
[----:B------:R-:W-:Y:S02]  /*13e0*/  LOP3.LUT R15, R25, R10, RZ, 0xfc, !PT ;  /* 0x0000000a190f7212 */ /* 0x000fe400078efcff */
[----:B------:R-:W-:Y:S02]  /*13f0*/  IADD3 R25, PT, PT, R26, 0x10325476, R11 ;  /* 0x103254761a197810 */ /* 0x000fe40007ffe00b */
[C---:B-----5:R-:W-:Y:S02]  /*1400*/  PRMT R10, R7.reuse, 0x7771, RZ ;  /* 0x00007771070a7816 */ /* 0x060fe400000000ff */
[----:B------:R-:W-:Y:S01]  /*1410*/  PRMT R11, R7, 0x7770, RZ ;  /* 0x00007770070b7816 */ /* 0x000fe200000000ff */
[----:B------:R-:W-:-:S03]  /*1420*/  IMAD.IADD R26, R18, 0x1, R25 ;  /* 0x00000001121a7824 */ /* 0x000fc600078e0219 */
[----:B------:R-:W-:Y:S02]  /*1430*/  PRMT R11, R11, 0x6540, R10 ;  /* 0x000065400b0b7816 */ /* 0x000fe4000000000a */
[C---:B------:R-:W-:Y:S02]  /*1440*/  PRMT R10, R7.reuse, 0x7772, RZ ;  /* 0x00007772070a7816 */ /* 0x040fe400000000ff */
[----:B------:R-:W-:-:S03]  /*1450*/  PRMT R7, R7, 0x7773, RZ ;  /* 0x0000777307077816 */ /* 0x000fc600000000ff */
[----:B------:R-:W-:Y:S02]  /*1460*/  IMAD.U32 R10, R10, 0x10000, RZ ;  /* 0x000100000a0a7824 */ /* 0x000fe400078e00ff */
[----:B------:R-:W-:-:S03]  /*1470*/  IMAD.SHL.U32 R28, R7, 0x1000000, RZ ;  /* 0x01000000071c7824 */ /* 0x000fc600078e00ff */
[----:B------:R-:W-:Y:S01]  /*1480*/  LOP3.LUT R25, R11, 0xff0000, R10, 0xf8, !PT ;  /* 0x00ff00000b197812 */ /* 0x000fe200078ef80a */
[----:B------:R-:W-:-:S03]  /*1490*/  IMAD R11, R26, 0x1000, R9 ;  /* 0x000010001a0b7824 */ /* 0x000fc600078e0209 */
[----:B------:R-:W-:Y:S02]  /*14a0*/  LOP3.LUT R7, R25, R28, RZ, 0xfc, !PT ;  /* 0x0000001c19077212 */ /* 0x000fe400078efcff */
[----:B------:R-:W-:Y:S02]  /*14b0*/  LEA.HI R26, R26, R11, RZ, 0xc ;  /* 0x0000000b1a1a7211 */ /* 0x000fe400078f60ff */
[----:B------:R-:W1:Y:S02]  /*14c0*/  LDC.64 R10, c[0x3][0x48] ;  /* 0x00c01200ff0a7b82 */ /* 0x000e640000000a00 */
[----:B------:R-:W-:-:S04]  /*14d0*/  LOP3.LUT R25, R26, 0xefcdab89, R9, 0xac, !PT ;  /* 0xefcdab891a197812 */ /* 0x000fc800078eac09 */
[----:B-1----:R-:W-:-:S05]  /*14e0*/  IADD3 R10, PT, PT, R25, -0x67452302, R10 ;  /* 0x98badcfe190a7810 */ /* 0x002fca0007ffe00a */
[----:B------:R-:W-:-:S04]  /*14f0*/  IMAD.IADD R25, R17, 0x1, R10 ;  /* 0x0000000111197824 */ /* 0x000fc800078e020a */
[----:B------:R-:W-:-:S05]  /*1500*/  IMAD R10, R25, 0x20000, R26 ;  /* 0x00020000190a7824 */ /* 0x000fca00078e021a */
[----:B------:R-:W-:-:S04]  /*1510*/  LEA.HI R25, R25, R10, RZ, 0x11 ;  /* 0x0000000a19197211 */ /* 0x000fc800078f88ff */
[----:B------:R-:W-:-:S04]  /*1520*/  LOP3.LUT R10, R9, R25, R26, 0xb8, !PT ;  /* 0x00000019090a7212 */ /* 0x000fc800078eb81a */
[----:B------:R-:W-:-:S05]  /*1530*/  IADD3 R10, PT, PT, R10, -0x10325477, R11 ;  /* 0xefcdab890a0a7810 */ /* 0x000fca0007ffe00b */
[----:B------:R-:W-:-:S04]  /*1540*/  IMAD.IADD R10, R19, 0x1, R10 ;  /* 0x00000001130a7824 */ /* 0x000fc800078e020a */
[----:B------:R-:W-:-:S05]  /*1550*/  IMAD R11, R10, 0x400000, R25 ;  /* 0x004000000a0b7824 */ /* 0x000fca00078e0219 */
[----:B------:R-:W-:-:S04]  /*1560*/  LEA.HI R10, R10, R11, RZ, 0x16 ;  /* 0x0000000b0a0a7211 */ /* 0x000fc800078fb0ff */
[----:B------:R-:W-:-:S04]  /*1570*/  LOP3.LUT R28, R26, R10, R25, 0xb8, !PT ;  /* 0x0000000a1a1c7212 */ /* 0x000fc800078eb819 */
[----:B0-----:R-:W-:Y:S01]  /*1580*/  IADD3 R9, PT, PT, R28, UR8, R9 ;  /* 0x000000081c097c10 */ /* 0x001fe2000fffe009 */
[----:B------:R-:W0:Y:S04]  /*1590*/  LDCU UR8, c[0x3][0x54] ;  /* 0x00c00a80ff0877ac */ /* 0x000e280008000800 */
[----:B------:R-:W-:-:S04]  /*15a0*/  IMAD.IADD R9, R9, 0x1, R8 ;  /* 0x0000000109097824 */ /* 0x000fc800078e0208 */
[----:B------:R-:W-:-:S05]  /*15b0*/  IMAD R28, R9, 0x80, R10 ;  /* 0x00000080091c7824 */ /* 0x000fca00078e020a */
[----:B------:R-:W-:-:S04]  /*15c0*/  LEA.HI R9, R9, R28, RZ, 0x7 ;  /* 0x0000001c09097211 */ /* 0x000fc800078f38ff */
[----:B------:R-:W-:-:S04]  /*15d0*/  LOP3.LUT R11, R25, R9, R10, 0xb8, !PT ;  /* 0x00000009190b7212 */ /* 0x000fc800078eb80a */
[----:B0-----:R-:W-:Y:S01]  /*15e0*/  IADD3 R11, PT, PT, R11, UR8, R26 ;  /* 0x000000080b0b7c10 */ /* 0x001fe2000fffe01a */
[----:B------:R-:W0:Y:S04]  /*15f0*/  LDCU.64 UR8, c[0x3][0x58] ;  /* 0x00c00b00ff0877ac */ /* 0x000e280008000a00 */
        /* <DEDUP_REMOVED lines=10> */
[----:B------:R-:W-:-:S05]  /*16a0*/  IADD3 R25, PT, PT, R25, UR9, R10 ;  /* 0x0000000919197c10 */ /* 0x000fca000fffe00a */
        /* <DEDUP_REMOVED lines=45> */
[----:B------:R-:W-:Y:S02]  /*1980*/  IADD3 R10, PT, PT, R9, UR9, R10 ;  /* 0x00000009090a7c10 */ /* 0x000fe4000fffe00a */
[----:B------:R-:W-:-:S05]  /*1990*/  SHF.R.U64 R9, R20, 0x1d, RZ ;  /* 0x0000001d14097819 */ /* 0x000fca00000012ff */
        /* <DEDUP_REMOVED lines=200> */
[----:B0-----:R-:W-:-:S05]  /*2620*/  IADD3 R20, PT, PT, R20, UR8, R11 ;  /* 0x0000000814147c10 */ /* 0x001fca000fffe00b */
[----:B------:R-:W-:-:S04]  /*2630*/  IMAD.IADD R11, R21, 0x1, R20 ;  /* 0x00000001150b7824 */ /* 0x000fc800078e0214 */
[----:B------:R-:W-:-:S05]  /*2640*/  IMAD R20, R11, 0x8000, R16 ;  /* 0x000080000b147824 */ /* 0x000fca00078e0210 */
[----:B------:R-:W-:-:S04]  /*2650*/  LEA.HI R11, R11, R20, RZ, 0xf ;  /* 0x000000140b0b7211 */ /* 0x000fc800078f78ff */
[----:B------:R-:W-:-:S04]  /*2660*/  LOP3.LUT R21, R16, R11, R25, 0x2d, !PT ;  /* 0x0000000b10157212 */ /* 0x000fc800078e2d19 */
[----:B------:R-:W-:Y:S01]  /*2670*/  IADD3 R21, PT, PT, R21, UR9, R10 ;  /* 0x0000000915157c10 */ /* 0x000fe2000fffe00a */
[----:B------:R-:W0:Y:S04]  /*2680*/  LDCU.128 UR8, c[0x3][0x110] ;  /* 0x00c02200ff0877ac */ /* 0x000e280008000c00 */
        /* <DEDUP_REMOVED lines=52> */
[----:B------:R-:W0:Y:S04]  /*29d0*/  LDCU.64 UR8, c[0x4][0x10] ;  /* 0x01000200ff0877ac */ /* 0x000e280008000a00 */
        /* <DEDUP_REMOVED lines=12> */
[----:B------:R-:W-:-:S05]  /*2aa0*/  LEA.HI R6, R13, R6, RZ, 0x15 ;  /* 0x000000060d067211 */ /* 0x000fca00078fa8ff */
[----:B------:R-:W-:-:S05]  /*2ab0*/  VIADD R12, R6, 0xefcdab89 ;  /* 0xefcdab89060c7836 */ /* 0x000fca0000000000 */
[----:B------:R-:W-:-:S04]  /*2ac0*/  SHF.R.U32.HI R28, RZ, 0x8, R12 ;  /* 0x00000008ff1c7819 */ /* 0x000fc8000001160c */
[----:B------:R-:W-:-:S04]  /*2ad0*/  LOP3.LUT R6, R28, 0xf0, RZ, 0xc0, !PT ;  /* 0x000000f01c067812 */ /* 0x000fc800078ec0ff */
[----:B------:R-:W-:-:S04]  /*2ae0*/  SHF.R.U32.HI R6, RZ, 0x4, R6 ;  /* 0x00000004ff067819 */ /* 0x000fc80000011606 */
[----:B------:R-:W-:Y:S02]  /*2af0*/  LOP3.LUT R6, R6, 0xffff, RZ, 0xc0, !PT ;  /* 0x0000ffff06067812 */ /* 0x000fe400078ec0ff */
[----:B------:R-:W-:Y:S02]  /*2b00*/  LOP3.LUT R28, R28, 0xf, RZ, 0xc0, !PT ;  /* 0x0000000f1c1c7812 */ /* 0x000fe400078ec0ff */
[----:B0-----:R-:W-:Y:S02]  /*2b10*/  IADD3 R6, P0, PT, R6, UR8, RZ ;  /* 0x0000000806067c10 */ /* 0x001fe4000ff1e0ff */
[----:B------:R-:W-:-:S03]  /*2b20*/  LOP3.LUT R10, R12, 0xf0, RZ, 0xc0, !PT ;  /* 0x000000f00c0a7812 */ /* 0x000fc600078ec0ff */
[----:B------:R-:W-:Y:S01]  /*2b30*/  IMAD.X R7, RZ, RZ, UR9, P0 ;  /* 0x00000009ff077e24 */ /* 0x000fe200080e06ff */
[----:B------:R-:W-:Y:S02]  /*2b40*/  IADD3 R28, P0, PT, R28, UR8, RZ ;  /* 0x000000081c1c7c10 */ /* 0x000fe4000ff1e0ff */
[----:B------:R-:W-:-:S03]  /*2b50*/  SHF.R.U32.HI R10, RZ, 0x4, R10 ;  /* 0x00000004ff0a7819 */ /* 0x000fc6000001160a */
[----:B------:R-:W-:Y:S01]  /*2b60*/  IMAD.X R29, RZ, RZ, UR9, P0 ;  /* 0x00000009ff1d7e24 */ /* 0x000fe200080e06ff */
[----:B------:R-:W-:Y:S01]  /*2b70*/  LOP3.LUT R10, R10, 0xffff, RZ, 0xc0, !PT ;  /* 0x0000ffff0a0a7812 */ /* 0x000fe200078ec0ff */
[----:B------:R0:W2:Y:S04]  /*2b80*/  LDG.E.U8.CONSTANT R7, desc[UR6][R6.64] ;  /* 0x0000000606077981 */ /* 0x0000a8000c1e9100 */
[----:B------:R-:W3:Y:S01]  /*2b90*/  LDG.E.U8.CONSTANT R28, desc[UR6][R28.64] ;  /* 0x000000061c1c7981 */ /* 0x000ee2000c1e9100 */
[----:B------:R-:W-:Y:S02]  /*2ba0*/  IADD3 R14, P0, PT, R10, UR8, RZ ;  /* 0x000000080a0e7c10 */ /* 0x000fe4000ff1e0ff */
[----:B------:R-:W-:-:S03]  /*2bb0*/  LOP3.LUT R20, R12, 0xf, RZ, 0xc0, !PT ;  /* 0x0000000f0c147812 */ /* 0x000fc600078ec0ff */
[----:B------:R-:W-:Y:S01]  /*2bc0*/  IMAD.X R15, RZ, RZ, UR9, P0 ;  /* 0x00000009ff0f7e24 */ /* 0x000fe200080e06ff */
[----:B------:R-:W-:Y:S02]  /*2bd0*/  IADD3 R20, P0, PT, R20, UR8, RZ ;  /* 0x0000000814147c10 */ /* 0x000fe4000ff1e0ff */
[----:B0-----:R-:W-:Y:S02]  /*2be0*/  PRMT R6, R12, 0x7632, R6 ;  /* 0x000076320c067816 */ /* 0x001fe40000000006 */
[----:B------:R0:W4:Y:S01]  /*2bf0*/  LDG.E.U8.CONSTANT R22, desc[UR6][R14.64] ;  /* 0x000000060e167981 */ /* 0x000122000c1e9100 */
[----:B------:R-:W-:Y:S01]  /*2c00*/  IMAD.X R21, RZ, RZ, UR9, P0 ;  /* 0x00000009ff157e24 */ /* 0x000fe200080e06ff */
[----:B------:R-:W-:-:S04]  /*2c10*/  LOP3.LUT R6, R6, 0xf0, RZ, 0xc0, !PT ;  /* 0x000000f006067812 */ /* 0x000fc800078ec0ff */
[----:B------:R-:W5:Y:S01]  /*2c20*/  LDG.E.U8.CONSTANT R20, desc[UR6][R20.64] ;  /* 0x0000000614147981 */ /* 0x000f62000c1e9100 */
[----:B------:R-:W-:-:S04]  /*2c30*/  SHF.R.U32.HI R6, RZ, 0x4, R6 ;  /* 0x00000004ff067819 */ /* 0x000fc80000011606 */
[----:B------:R-:W-:-:S04]  /*2c40*/  LOP3.LUT R6, R6, 0xffff, RZ, 0xc0, !PT ;  /* 0x0000ffff06067812 */ /* 0x000fc800078ec0ff */
[----:B------:R-:W-:-:S05]  /*2c50*/  IADD3 R10, P0, PT, R6, UR8, RZ ;  /* 0x00000008060a7c10 */ /* 0x000fca000ff1e0ff */
[----:B------:R-:W-:Y:S01]  /*2c60*/  IMAD.X R11, RZ, RZ, UR9, P0 ;  /* 0x00000009ff0b7e24 */ /* 0x000fe200080e06ff */
[----:B------:R-:W-:-:S04]  /*2c70*/  SHF.R.U32.HI R18, RZ, 0x10, R12 ;  /* 0x00000010ff127819 */ /* 0x000fc8000001160c */
[----:B------:R1:W4:Y:S01]  /*2c80*/  LDG.E.U8.CONSTANT R6, desc[UR6][R10.64] ;  /* 0x000000060a067981 */ /* 0x000322000c1e9100 */
[----:B------:R-:W-:-:S04]  /*2c90*/  LOP3.LUT R18, R18, 0xf, RZ, 0xc0, !PT ;  /* 0x0000000f12127812 */ /* 0x000fc800078ec0ff */
[----:B------:R-:W-:-:S05]  /*2ca0*/  IADD3 R18, P0, PT, R18, UR8, RZ ;  /* 0x0000000812127c10 */ /* 0x000fca000ff1e0ff */
[----:B------:R-:W-:Y:S01]  /*2cb0*/  IMAD.X R19, RZ, RZ, UR9, P0 ;  /* 0x00000009ff137e24 */ /* 0x000fe200080e06ff */
[----:B------:R-:W-:-:S04]  /*2cc0*/  LEA.HI R16, P0, R12, UR8, RZ, 0x4 ;  /* 0x000000080c107c11 */ /* 0x000fc8000f8120ff */
[----:B------:R-:W4:Y:S01]  /*2cd0*/  LDG.E.U8.CONSTANT R18, desc[UR6][R18.64] ;  /* 0x0000000612127981 */ /* 0x000f22000c1e9100 */
[----:B------:R-:W-:Y:S01]  /*2ce0*/  IMAD.X R17, RZ, RZ, UR9, P0 ;  /* 0x00000009ff117e24 */ /* 0x000fe200080e06ff */
[----:B------:R-:W-:-:S04]  /*2cf0*/  SHF.R.U32.HI R12, RZ, 0x18, R12 ;  /* 0x00000018ff0c7819 */ /* 0x000fc8000001160c */
[----:B------:R-:W4:Y:S01]  /*2d00*/  LDG.E.U8.CONSTANT R16, desc[UR6][R16.64] ;  /* 0x0000000610107981 */ /* 0x000f22000c1e9100 */
[----:B------:R-:W-:Y:S01]  /*2d10*/  LOP3.LUT R12, R12, 0xf, RZ, 0xc0, !PT ;  /* 0x0000000f0c0c7812 */ /* 0x000fe200078ec0ff */
[----:B------:R-:W-:-:S03]  /*2d20*/  VIADD R8, R8, 0x98badcfe ;  /* 0x98badcfe08087836 */ /* 0x000fc60000000000 */
[----:B0-----:R-:W-:Y:S02]  /*2d30*/  IADD3 R14, P0, PT, R12, UR8, RZ ;  /* 0x000000080c0e7c10 */ /* 0x001fe4000ff1e0ff */
[----:B-1----:R-:W-:-:S03]  /*2d40*/  SHF.R.U32.HI R11, RZ, 0x8, R8 ;  /* 0x00000008ff0b7819 */ /* 0x002fc60000011608 */
[----:B------:R-:W-:Y:S01]  /*2d50*/  IMAD.X R15, RZ, RZ, UR9, P0 ;  /* 0x00000009ff0f7e24 */ /* 0x000fe200080e06ff */
[----:B------:R-:W-:-:S04]  /*2d60*/  LOP3.LUT R10, R11, 0xf0, RZ, 0xc0, !PT ;  /* 0x000000f00b0a7812 */ /* 0x000fc800078ec0ff */
[----:B------:R0:W4:Y:S01]  /*2d70*/  LDG.E.U8.CONSTANT R14, desc[UR6][R14.64] ;  /* 0x000000060e0e7981 */ /* 0x000122000c1e9100 */
[----:B------:R-:W-:Y:S01]  /*2d80*/  SHF.R.U32.HI R10, RZ, 0x4, R10 ;  /* 0x00000004ff0a7819 */ /* 0x000fe2000001160a */
[----:B------:R-:W-:-:S03]  /*2d90*/  VIADD R29, R24, 0x67452301 ;  /* 0x67452301181d7836 */ /* 0x000fc60000000000 */
[----:B------:R-:W-:-:S04]  /*2da0*/  LOP3.LUT R10, R10, 0xffff, RZ, 0xc0, !PT ;  /* 0x0000ffff0a0a7812 */ /* 0x000fc800078ec0ff */
[----:B------:R-:W-:Y:S02]  /*2db0*/  IADD3 R12, P0, PT, R10, UR8, RZ ;  /* 0x000000080a0c7c10 */ /* 0x000fe4000ff1e0ff */
[----:B------:R-:W-:Y:S02]  /*2dc0*/  LOP3.LUT R10, R11, 0xf, RZ, 0xc0, !PT ;  /* 0x0000000f0b0a7812 */ /* 0x000fe400078ec0ff */
[----:B0-----:R-:W-:Y:S01]  /*2dd0*/  SHF.R.U32.HI R15, RZ, 0x8, R29 ;  /* 0x00000008ff0f7819 */ /* 0x001fe2000001161d */
[----:B------:R-:W-:Y:S01]  /*2de0*/  IMAD.X R13, RZ, RZ, UR9, P0 ;  /* 0x00000009ff0d7e24 */ /* 0x000fe200080e06ff */
[----:B------:R-:W-:Y:S02]  /*2df0*/  IADD3 R10, P0, PT, R10, UR8, RZ ;  /* 0x000000080a0a7c10 */ /* 0x000fe4000ff1e0ff */
[C---:B------:R-:W-:Y:S02]  /*2e00*/  LOP3.LUT R17, R15.reuse, 0xf0, RZ, 0xc0, !PT ;  /* 0x000000f00f117812 */ /* 0x040fe400078ec0ff */
[----:B------:R-:W-:Y:S01]  /*2e10*/  LOP3.LUT R15, R15, 0xf, RZ, 0xc0, !PT ;  /* 0x0000000f0f0f7812 */ /* 0x000fe200078ec0ff */
[----:B------:R-:W-:Y:S01]  /*2e20*/  IMAD.X R11, RZ, RZ, UR9, P0 ;  /* 0x00000009ff0b7e24 */ /* 0x000fe200080e06ff */
[----:B------:R-:W-:Y:S01]  /*2e30*/  SHF.R.U32.HI R17, RZ, 0x4, R17 ;  /* 0x00000004ff117819 */ /* 0x000fe20000011611 */
[----:B------:R0:W4:Y:S01]  /*2e40*/  LDG.E.U8.CONSTANT R12, desc[UR6][R12.64] ;  /* 0x000000060c0c7981 */ /* 0x000122000c1e9100 */
[----:B------:R-:W-:-:S02]  /*2e50*/  IADD3 R24, P0, PT, R15, UR8, RZ ;  /* 0x000000080f187c10 */ /* 0x000fc4000ff1e0ff */
[----:B------:R-:W-:Y:S02]  /*2e60*/  LOP3.LUT R17, R17, 0xffff, RZ, 0xc0, !PT ;  /* 0x0000ffff11117812 */ /* 0x000fe400078ec0ff */
[----:B------:R-:W-:Y:S01]  /*2e70*/  PRMT R32, R2, 0x5410, R3 ;  /* 0x0000541002207816 */ /* 0x000fe20000000003 */
[----:B------:R-:W-:Y:S01]  /*2e80*/  IMAD.X R25, RZ, RZ, UR9, P0 ;  /* 0x00000009ff197e24 */ /* 0x000fe200080e06ff */
[----:B------:R-:W-:Y:S02]  /*2e90*/  IADD3 R30, P0, PT, R17, UR8, RZ ;  /* 0x00000008111e7c10 */ /* 0x000fe4000ff1e0ff */
[----:B------:R-:W-:Y:S01]  /*2ea0*/  PRMT R34, RZ, 0x7604, R9 ;  /* 0x00007604ff227816 */ /* 0x000fe20000000009 */
[----:B------:R-:W-:Y:S01]  /*2eb0*/  VIADD R23, R23, 0x10325476 ;  /* 0x1032547617177836 */ /* 0x000fe20000000000 */
[C---:B------:R-:W-:Y:S01]  /*2ec0*/  LOP3.LUT R26, R8.reuse, 0xf, RZ, 0xc0, !PT ;  /* 0x0000000f081a7812 */ /* 0x040fe200078ec0ff */
[----:B------:R-:W-:Y:S01]  /*2ed0*/  IMAD.X R31, RZ, RZ, UR9, P0 ;  /* 0x00000009ff1f7e24 */ /* 0x000fe200080e06ff */
[----:B------:R-:W-:Y:S01]  /*2ee0*/  LEA.HI R2, P0, R8, UR8, RZ, 0x4 ;  /* 0x0000000808027c11 */ /* 0x000fe2000f8120ff */
[----:B------:R1:W4:Y:S01]  /*2ef0*/  LDG.E.U8.CONSTANT R9, desc[UR6][R24.64] ;  /* 0x0000000618097981 */ /* 0x000322000c1e9100 */
[----:B0-----:R-:W-:-:S03]  /*2f00*/  SHF.R.U32.HI R13, RZ, 0x10, R8 ;  /* 0x00000010ff0d7819 */ /* 0x001fc60000011608 */
[----:B------:R-:W-:Y:S01]  /*2f10*/  IMAD.X R3, RZ, RZ, UR9, P0 ;  /* 0x00000009ff037e24 */ /* 0x000fe200080e06ff */
[----:B------:R-:W-:Y:S01]  /*2f20*/  IADD3 R26, P0, PT, R26, UR8, RZ ;  /* 0x000000081a1a7c10 */ /* 0x000fe2000ff1e0ff */
[----:B------:R-:W4:Y:S01]  /*2f30*/  LDG.E.U8.CONSTANT R10, desc[UR6][R10.64] ;  /* 0x000000060a0a7981 */ /* 0x000f22000c1e9100 */
[----:B------:R-:W-:Y:S02]  /*2f40*/  LOP3.LUT R13, R13, 0xf, RZ, 0xc0, !PT ;  /* 0x0000000f0d0d7812 */ /* 0x000fe400078ec0ff */
[--C-:B------:R-:W-:Y:S01]  /*2f50*/  SHF.R.U32.HI R17, RZ, 0x18, R8.reuse ;  /* 0x00000018ff117819 */ /* 0x100fe20000011608 */
[----:B------:R-:W-:Y:S01]  /*2f60*/  IMAD.X R27, RZ, RZ, UR9, P0 ;  /* 0x00000009ff1b7e24 */ /* 0x000fe200080e06ff */
[----:B-1----:R-:W-:Y:S01]  /*2f70*/  IADD3 R24, P0, PT, R13, UR8, RZ ;  /* 0x000000080d187c10 */ /* 0x002fe2000ff1e0ff */
[----:B------:R0:W4:Y:S01]  /*2f80*/  LDG.E.U8.CONSTANT R15, desc[UR6][R2.64] ;  /* 0x00000006020f7981 */ /* 0x000122000c1e9100 */
[C---:B------:R-:W-:Y:S02]  /*2f90*/  LOP3.LUT R19, R8.reuse, 0xf0, RZ, 0xc0, !PT ;  /* 0x000000f008137812 */ /* 0x040fe400078ec0ff */
[----:B------:R-:W-:Y:S01]  /*2fa0*/  LOP3.LUT R17, R17, 0xf, RZ, 0xc0, !PT ;  /* 0x0000000f11117812 */ /* 0x000fe200078ec0ff */
[----:B------:R-:W-:Y:S01]  /*2fb0*/  IMAD.X R25, RZ, RZ, UR9, P0 ;  /* 0x00000009ff197e24 */ /* 0x000fe200080e06ff */
[----:B------:R-:W-:Y:S01]  /*2fc0*/  PRMT R8, R8, 0x7632, R8 ;  /* 0x0000763208087816 */ /* 0x000fe20000000008 */
[----:B------:R1:W4:Y:S01]  /*2fd0*/  LDG.E.U8.CONSTANT R21, desc[UR6][R26.64] ;  /* 0x000000061a157981 */ /* 0x000322000c1e9100 */
[----:B------:R-:W-:-:S02]  /*2fe0*/  SHF.R.U32.HI R13, RZ, 0x4, R19 ;  /* 0x00000004ff0d7819 */ /* 0x000fc40000011613 */
[----:B------:R-:W-:Y:S01]  /*2ff0*/  LOP3.LUT R8, R8, 0xf0, RZ, 0xc0, !PT ;  /* 0x000000f008087812 */ /* 0x000fe200078ec0ff */
[----:B------:R-:W4:Y:S01]  /*3000*/  LDG.E.U8.CONSTANT R11, desc[UR6][R30.64] ;  /* 0x000000061e0b7981 */ /* 0x000f22000c1e9100 */
[----:B0-----:R-:W-:Y:S02]  /*3010*/  IADD3 R2, P1, PT, R17, UR8, RZ ;  /* 0x0000000811027c10 */ /* 0x001fe4000ff3e0ff */
[----:B------:R-:W-:Y:S01]  /*3020*/  LOP3.LUT R13, R13, 0xffff, RZ, 0xc0, !PT ;  /* 0x0000ffff0d0d7812 */ /* 0x000fe200078ec0ff */
[----:B------:R0:W4:Y:S01]  /*3030*/  LDG.E.U8.CONSTANT R17, desc[UR6][R24.64] ;  /* 0x0000000618117981 */ /* 0x000122000c1e9100 */
[----:B------:R-:W-:Y:S01]  /*3040*/  SHF.R.U32.HI R8, RZ, 0x4, R8 ;  /* 0x00000004ff087819 */ /* 0x000fe20000011608 */
[----:B------:R-:W-:Y:S01]  /*3050*/  IMAD.X R3, RZ, RZ, UR9, P1 ;  /* 0x00000009ff037e24 */ /* 0x000fe200088e06ff */
[----:B-1----:R-:W-:Y:S01]  /*3060*/  IADD3 R26, P0, PT, R13, UR8, RZ ;  /* 0x000000080d1a7c10 */ /* 0x002fe2000ff1e0ff */
[----:B------:R-:W-:Y:S04]  /*3070*/  STL [R1+0x38], R32 ;  /* 0x0000382001007387 */ /* 0x000fe80000100800 */
[----:B------:R-:W-:Y:S01]  /*3080*/  STL.U16 [R1+0x3c], R34 ;  /* 0x00003c2201007387 */ /* 0x000fe20000100400 */
[----:B0-----:R-:W-:-:S02]  /*3090*/  SHF.R.U32.HI R25, RZ, 0x8, R23 ;  /* 0x00000008ff197819 */ /* 0x001fc40000011617 */
[----:B------:R-:W-:Y:S01]  /*30a0*/  LOP3.LUT R30, R8, 0xffff, RZ, 0xc0, !PT ;  /* 0x0000ffff081e7812 */ /* 0x000fe200078ec0ff */
[----:B------:R0:W4:Y:S01]  /*30b0*/  LDG.E.U8.CONSTANT R13, desc[UR6][R2.64] ;  /* 0x00000006020d7981 */ /* 0x000122000c1e9100 */
[----:B------:R-:W-:Y:S01]  /*30c0*/  LOP3.LUT R19, R25, 0xf0, RZ, 0xc0, !PT ;  /* 0x000000f019137812 */ /* 0x000fe200078ec0ff */
[----:B------:R-:W-:-:S03]  /*30d0*/  IMAD.X R27, RZ, RZ, UR9, P0 ;  /* 0x00000009ff1b7e24 */ /* 0x000fc600080e06ff */
[----:B------:R-:W-:Y:S02]  /*30e0*/  SHF.R.U32.HI R19, RZ, 0x4, R19 ;  /* 0x00000004ff137819 */ /* 0x000fe40000011613 */
[----:B------:R1:W4:Y:S01]  /*30f0*/  LDG.E.U8.CONSTANT R8, desc[UR6][R26.64] ;  /* 0x000000061a087981 */ /* 0x000322000c1e9100 */
[----:B0-----:R-:W-:Y:S02]  /*3100*/  IADD3 R2, P0, PT, R30, UR8, RZ ;  /* 0x000000081e027c10 */ /* 0x001fe4000ff1e0ff */
[----:B------:R-:W-:-:S03]  /*3110*/  LOP3.LUT R24, R19, 0xffff, RZ, 0xc0, !PT ;  /* 0x0000ffff13187812 */ /* 0x000fc600078ec0ff */
[----:B------:R-:W-:Y:S01]  /*3120*/  IMAD.X R3, RZ, RZ, UR9, P0 ;  /* 0x00000009ff037e24 */ /* 0x000fe200080e06ff */
[----:B------:R-:W-:Y:S02]  /*3130*/  IADD3 R24, P0, PT, R24, UR8, RZ ;  /* 0x0000000818187c10 */ /* 0x000fe4000ff1e0ff */
[----:B------:R-:W-:Y:S02]  /*3140*/  LOP3.LUT R30, R25, 0xf, RZ, 0xc0, !PT ;  /* 0x0000000f191e7812 */ /* 0x000fe400078ec0ff */
[----:B------:R0:W4:Y:S01]  /*3150*/  LDG.E.U8.CONSTANT R19, desc[UR6][R2.64] ;  /* 0x0000000602137981 */ /* 0x000122000c1e9100 */
[----:B------:R-:W-:Y:S01]  /*3160*/  IMAD.X R25, RZ, RZ, UR9, P0 ;  /* 0x00000009ff197e24 */ /* 0x000fe200080e06ff */
[----:B-1----:R-:W-:Y:S02]  /*3170*/  IADD3 R26, P0, PT, R30, UR8, RZ ;  /* 0x000000081e1a7c10 */ /* 0x002fe4000ff1e0ff */
[----:B------:R-:W-:Y:S02]  /*3180*/  SHF.R.U32.HI R30, RZ, 0x18, R29 ;  /* 0x00000018ff1e7819 */ /* 0x000fe4000001161d */
[----:B------:R-:W4:Y:S02]  /*3190*/  LDG.E.U8.CONSTANT R24, desc[UR6][R24.64] ;  /* 0x0000000618187981 */ /* 0x000f24000c1e9100 */
[----:B------:R-:W-:Y:S01]  /*31a0*/  LOP3.LUT R30, R30, 0xf, RZ, 0xc0, !PT ;  /* 0x0000000f1e1e7812 */ /* 0x000fe200078ec0ff */
[----:B------:R-:W-:-:S03]  /*31b0*/  IMAD.X R27, RZ, RZ, UR9, P0 ;  /* 0x00000009ff1b7e24 */ /* 0x000fc600080e06ff */
[----:B0-----:R-:W-:Y:S02]  /*31c0*/  IADD3 R2, P0, PT, R30, UR8, RZ ;  /* 0x000000081e027c10 */ /* 0x001fe4000ff1e0ff */
[----:B------:R-:W-:Y:S01]  /*31d0*/  LOP3.LUT R30, R29, 0xf, RZ, 0xc0, !PT ;  /* 0x0000000f1d1e7812 */ /* 0x000fe200078ec0ff */
[----:B------:R-:W4:Y:S02]  /*31e0*/  LDG.E.U8.CONSTANT R26, desc[UR6][R26.64] ;  /* 0x000000061a1a7981 */ /* 0x000f24000c1e9100 */
[----:B------:R-:W-:-:S05]  /*31f0*/  IMAD.X R3, RZ, RZ, UR9, P0 ;  /* 0x00000009ff037e24 */ /* 0x000fca00080e06ff */
[----:B------:R0:W4:Y:S02]  /*3200*/  LDG.E.U8.CONSTANT R25, desc[UR6][R2.64] ;  /* 0x0000000602197981 */ /* 0x000124000c1e9100 */
[----:B0-----:R-:W-:Y:S02]  /*3210*/  IADD3 R2, P0, PT, R30, UR8, RZ ;  /* 0x000000081e027c10 */ /* 0x001fe4000ff1e0ff */
[----:B------:R-:W-:-:S04]  /*3220*/  PRMT R30, R29, 0x7632, R30 ;  /* 0x000076321d1e7816 */ /* 0x000fc8000000001e */
[----:B------:R-:W-:Y:S01]  /*3230*/  LOP3.LUT R30, R30, 0xf0, RZ, 0xc0, !PT ;  /* 0x000000f01e1e7812 */ /* 0x000fe200078ec0ff */
[----:B------:R-:W-:-:S03]  /*3240*/  IMAD.X R3, RZ, RZ, UR9, P0 ;  /* 0x00000009ff037e24 */ /* 0x000fc600080e06ff */
[----:B------:R-:W-:Y:S02]  /*3250*/  SHF.R.U32.HI R30, RZ, 0x4, R30 ;  /* 0x00000004ff1e7819 */ /* 0x000fe4000001161e */
[----:B------:R0:W4:Y:S02]  /*3260*/  LDG.E.U8.CONSTANT R27, desc[UR6][R2.64] ;  /* 0x00000006021b7981 */ /* 0x000124000c1e9100 */
[----:B------:R-:W-:-:S04]  /*3270*/  LOP3.LUT R30, R30, 0xffff, RZ, 0xc0, !PT ;  /* 0x0000ffff1e1e7812 */ /* 0x000fc800078ec0ff */
[----:B0-----:R-:W-:-:S05]  /*3280*/  IADD3 R2, P0, PT, R30, UR8, RZ ;  /* 0x000000081e027c10 */ /* 0x001fca000ff1e0ff */
[----:B------:R-:W-:Y:S01]  /*3290*/  IMAD.X R3, RZ, RZ, UR9, P0 ;  /* 0x00000009ff037e24 */ /* 0x000fe200080e06ff */
[----:B------:R-:W-:-:S04]  /*32a0*/  LOP3.LUT R30, R23, 0xf0, RZ, 0xc0, !PT ;  /* 0x000000f0171e7812 */ /* 0x000fc800078ec0ff */
[----:B------:R-:W-:-:S04]  /*32b0*/  SHF.R.U32.HI R30, RZ, 0x4, R30 ;  /* 0x00000004ff1e7819 */ /* 0x000fc8000001161e */
[----:B------:R-:W-:Y:S01]  /*32c0*/  LOP3.LUT R30, R30, 0xffff, RZ, 0xc0, !PT ;  /* 0x0000ffff1e1e7812 */ /* 0x000fe200078ec0ff */
[----:B---3--:R0:W-:Y:S04]  /*32d0*/  STL.U8 [R1+0x53], R28 ;  /* 0x0000531c01007387 */ /* 0x0081e80000100000 */
[----:B--2---:R1:W-:Y:S01]  /*32e0*/  STL.U8 [R1+0x52], R7 ;  /* 0x0000520701007387 */ /* 0x0043e20000100000 */
[----:B0-----:R-:W-:-:S04]  /*32f0*/  SHF.R.U32.HI R28, RZ, 0x10, R29 ;  /* 0x00000010ff1c7819 */ /* 0x001fc8000001161d */
[----:B------:R-:W-:Y:S01]  /*3300*/  LOP3.LUT R28, R28, 0xf, RZ, 0xc0, !PT ;  /* 0x0000000f1c1c7812 */ /* 0x000fe200078ec0ff */
[----:B-1----:R0:W2:Y:S03]  /*3310*/  LDG.E.U8.CONSTANT R7, desc[UR6][R2.64] ;  /* 0x0000000602077981 */ /* 0x0020a6000c1e9100 */
[----:B0-----:R-:W-:Y:S02]  /*3320*/  IADD3 R2, P0, PT, R28, UR8, RZ ;  /* 0x000000081c027c10 */ /* 0x001fe4000ff1e0ff */
[----:B------:R-:W-:-:S04]  /*3330*/  LOP3.LUT R28, R29, 0xf0, RZ, 0xc0, !PT ;  /* 0x000000f01d1c7812 */ /* 0x000fc800078ec0ff */
[----:B------:R-:W-:Y:S01]  /*3340*/  SHF.R.U32.HI R28, RZ, 0x4, R28 ;  /* 0x00000004ff1c7819 */ /* 0x000fe2000001161c */
[----:B------:R-:W-:Y:S01]  /*3350*/  IMAD.X R3, RZ, RZ, UR9, P0 ;  /* 0x00000009ff037e24 */ /* 0x000fe200080e06ff */
[----:B-----5:R0:W-:Y:S02]  /*3360*/  STL.U8 [R1+0x51], R20 ;  /* 0x0000511401007387 */ /* 0x0201e40000100000 */
[----:B------:R-:W-:Y:S02]  /*3370*/  LOP3.LUT R28, R28, 0xffff, RZ, 0xc0, !PT ;  /* 0x0000ffff1c1c7812 */ /* 0x000fe400078ec0ff */
[----:B0-----:R0:W3:Y:S02]  /*3380*/  LDG.E.U8.CONSTANT R20, desc[UR6][R2.64] ;  /* 0x0000000602147981 */ /* 0x0010e4000c1e9100 */
[----:B0-----:R-:W-:-:S05]  /*3390*/  IADD3 R2, P0, PT, R28, UR8, RZ ;  /* 0x000000081c027c10 */ /* 0x001fca000ff1e0ff */
[----:B------:R-:W-:Y:S01]  /*33a0*/  IMAD.X R3, RZ, RZ, UR9, P0 ;  /* 0x00000009ff037e24 */ /* 0x000fe200080e06ff */
[----:B------:R-:W-:Y:S01]  /*33b0*/  LEA.HI R28, P0, R29, UR8, RZ, 0x4 ;  /* 0x000000081d1c7c11 */ /* 0x000fe2000f8120ff */
[----:B----4-:R0:W-:Y:S04]  /*33c0*/  STL.U8 [R1+0x50], R22 ;  /* 0x0000501601007387 */ /* 0x0101e80000100000 */
[----:B------:R-:W-:Y:S01]  /*33d0*/  IMAD.X R29, RZ, RZ, UR9, P0 ;  /* 0x00000009ff1d7e24 */ /* 0x000fe200080e06ff */
[----:B------:R1:W-:Y:S04]  /*33e0*/  STL.U8 [R1+0x54], R6 ;  /* 0x0000540601007387 */ /* 0x0003e80000100000 */
[----:B0-----:R0:W4:Y:S04]  /*33f0*/  LDG.E.U8.CONSTANT R22, desc[UR6][R2.64] ;  /* 0x0000000602167981 */ /* 0x001128000c1e9100 */
[----:B-1----:R1:W5:Y:S01]  /*3400*/  LDG.E.U8.CONSTANT R6, desc[UR6][R28.64] ;  /* 0x000000061c067981 */ /* 0x002362000c1e9100 */
[----:B0-----:R-:W-:-:S02]  /*3410*/  IADD3 R2, P0, PT, R30, UR8, RZ ;  /* 0x000000081e027c10 */ /* 0x001fc4000ff1e0ff */
[----:B------:R-:W-:-:S03]  /*3420*/  LOP3.LUT R30, R23, 0xf, RZ, 0xc0, !PT ;  /* 0x0000000f171e7812 */ /* 0x000fc600078ec0ff */
[----:B------:R-:W-:Y:S01]  /*3430*/  IMAD.X R3, RZ, RZ, UR9, P0 ;  /* 0x00000009ff037e24 */ /* 0x000fe200080e06ff */
[----:B-1----:R-:W-:Y:S02]  /*3440*/  IADD3 R28, P0, PT, R30, UR8, RZ ;  /* 0x000000081e1c7c10 */ /* 0x002fe4000ff1e0ff */
[----:B------:R-:W-:-:S04]  /*3450*/  PRMT R30, R23, 0x7632, R30 ;  /* 0x00007632171e7816 */ /* 0x000fc8000000001e */
[----:B------:R-:W-:-:S04]  /*3460*/  LOP3.LUT R30, R30, 0xf0, RZ, 0xc0, !PT ;  /* 0x000000f01e1e7812 */ /* 0x000fc800078ec0ff */
[----:B------:R-:W-:Y:S01]  /*3470*/  SHF.R.U32.HI R30, RZ, 0x4, R30 ;  /* 0x00000004ff1e7819 */ /* 0x000fe2000001161e */
[----:B------:R0:W-:Y:S03]  /*3480*/  STL.U8 [R1+0x55], R18 ;  /* 0x0000551201007387 */ /* 0x0001e60000100000 */
[----:B------:R-:W-:Y:S01]  /*3490*/  LOP3.LUT R30, R30, 0xffff, RZ, 0xc0, !PT ;  /* 0x0000ffff1e1e7812 */ /* 0x000fe200078ec0ff */
[----:B------:R-:W-:Y:S01]  /*34a0*/  IMAD.X R29, RZ, RZ, UR9, P0 ;  /* 0x00000009ff1d7e24 */ /* 0x000fe200080e06ff */
[----:B0-----:R0:W5:Y:S02]  /*34b0*/  LDG.E.U8.CONSTANT R18, desc[UR6][R2.64] ;  /* 0x0000000602127981 */ /* 0x001164000c1e9100 */
[----:B0-----:R-:W-:Y:S02]  /*34c0*/  IADD3 R2, P0, PT, R30, UR8, RZ ;  /* 0x000000081e027c10 */ /* 0x001fe4000ff1e0ff */
[--C-:B------:R-:W-:Y:S01]  /*34d0*/  SHF.R.U32.HI R30, RZ, 0x10, R23.reuse ;  /* 0x00000010ff1e7819 */ /* 0x100fe20000011617 */
[----:B------:R0:W-:Y:S03]  /*34e0*/  STL.U8 [R1+0x56], R16 ;  /* 0x0000561001007387 */ /* 0x0001e60000100000 */
[----:B------:R-:W-:Y:S01]  /*34f0*/  LOP3.LUT R30, R30, 0xf, RZ, 0xc0, !PT ;  /* 0x0000000f1e1e7812 */ /* 0x000fe200078ec0ff */
[----:B------:R-:W-:Y:S01]  /*3500*/  IMAD.X R3, RZ, RZ, UR9, P0 ;  /* 0x00000009ff037e24 */ /* 0x000fe200080e06ff */
[----:B0-----:R0:W5:Y:S01]  /*3510*/  LDG.E.U8.CONSTANT R16, desc[UR6][R28.64] ;  /* 0x000000061c107981 */ /* 0x001162000c1e9100 */
[----:B------:R-:W-:-:S02]  /*3520*/  SHF.R.U32.HI R31, RZ, 0x18, R23 ;  /* 0x00000018ff1f7819 */ /* 0x000fc40000011617 */
[----:B0-----:R-:W-:-:S05]  /*3530*/  IADD3 R28, P0, PT, R30, UR8, RZ ;  /* 0x000000081e1c7c10 */ /* 0x001fca000ff1e0ff */
[----:B------:R-:W-:Y:S01]  /*3540*/  IMAD.X R29, RZ, RZ, UR9, P0 ;  /* 0x00000009ff1d7e24 */ /* 0x000fe200080e06ff */
[----:B------:R-:W-:-:S04]  /*3550*/  LOP3.LUT R31, R31, 0xf, RZ, 0xc0, !PT ;  /* 0x0000000f1f1f7812 */ /* 0x000fc800078ec0ff */
[----:B------:R0:W5:Y:S04]  /*3560*/  LDG.E.U8.CONSTANT R30, desc[UR6][R28.64] ;  /* 0x000000061c1e7981 */ /* 0x000168000c1e9100 */
[----:B------:R1:W-:Y:S01]  /*3570*/  STL.U8 [R1+0x57], R14 ;  /* 0x0000570e01007387 */ /* 0x0003e20000100000 */
[----:B0-----:R-:W-:-:S03]  /*3580*/  LEA.HI R28, P0, R23, UR8, RZ, 0x4 ;  /* 0x00000008171c7c11 */ /* 0x001fc6000f8120ff */
[----:B-1----:R0:W5:Y:S02]  /*3590*/  LDG.E.U8.CONSTANT R14, desc[UR6][R2.64] ;  /* 0x00000006020e7981 */ /* 0x002164000c1e9100 */
[----:B------:R-:W-:-:S05]  /*35a0*/  IMAD.X R29, RZ, RZ, UR9, P0 ;  /* 0x00000009ff1d7e24 */ /* 0x000fca00080e06ff */
[----:B------:R-:W5:Y:S01]  /*35b0*/  LDG.E.U8.CONSTANT R32, desc[UR6][R28.64] ;  /* 0x000000061c207981 */ /* 0x000f62000c1e9100 */
[----:B0-----:R-:W-:-:S05]  /*35c0*/  IADD3 R2, P0, PT, R31, UR8, RZ ;  /* 0x000000081f027c10 */ /* 0x001fca000ff1e0ff */
[----:B------:R-:W-:-:S05]  /*35d0*/  IMAD.X R3, RZ, RZ, UR9, P0 ;  /* 0x00000009ff037e24 */ /* 0x000fca00080e06ff */
[----:B------:R0:W5:Y:S04]  /*35e0*/  LDG.E.U8.CONSTANT R2, desc[UR6][R2.64] ;  /* 0x0000000602027981 */ /* 0x000168000c1e9100 */
[----:B------:R-:W-:Y:S04]  /*35f0*/  STL.U8 [R1+0x5a], R12 ;  /* 0x00005a0c01007387 */ /* 0x000fe80000100000 */
        /* <DEDUP_REMOVED lines=12> */
[----:B------:R-:W-:Y:S01]  /*36c0*/  STL.U8 [R1+0x68], RZ ;  /* 0x000068ff01007387 */ /* 0x000fe20000100000 */
[----:B------:R-:W-:Y:S01]  /*36d0*/  BSSY.RECONVERGENT B0, `(.L_x_13) ;  /* 0x000002f000007945 */ /* 0x000fe20003800200 */
[----:B0-----:R-:W-:-:S02]  /*36e0*/  PRMT R3, RZ, 0x7610, R3 ;  /* 0x00007610ff037816 */ /* 0x001fc40000000003 */
[----:B------:R0:W-:Y:S02]  /*36f0*/  STL.U8 [R1+0x58], R8 ;  /* 0x0000580801007387 */ /* 0x0001e40000100000 */
[----:B0-----:R-:W-:Y:S02]  /*3700*/  IMAD.MOV.U32 R8, RZ, RZ, RZ ;  /* 0x000000ffff087224 */ /* 0x001fe400078e00ff */
[----:B--2---:R-:W-:Y:S04]  /*3710*/  STL.U8 [R1+0x4c], R7 ;  /* 0x00004c0701007387 */ /* 0x004fe80000100000 */
[----:B---3--:R-:W-:Y:S04]  /*3720*/  STL.U8 [R1+0x4d], R20 ;  /* 0x00004d1401007387 */ /* 0x008fe80000100000 */
[----:B----4-:R-:W-:Y:S01]  /*3730*/  STL.U8 [R1+0x48], R22 ;  /* 0x0000481601007387 */ /* 0x010fe20000100000 */
[----:B------:R-:W-:-:S03]  /*3740*/  ISETP.NE.AND P0, PT, R22, RZ, PT ;  /* 0x000000ff1600720c */ /* 0x000fc60003f05270 */
[----:B-----5:R0:W-:Y:S02]  /*3750*/  STL.U8 [R1+0x4e], R6 ;  /* 0x00004e0601007387 */ /* 0x0201e40000100000 */
[----:B0-----:R-:W-:Y:S02]  /*3760*/  IMAD.MOV.U32 R6, RZ, RZ, RZ ;  /* 0x000000ffff067224 */ /* 0x001fe400078e00ff */
[----:B------:R0:W-:Y:S04]  /*3770*/  STL.U8 [R1+0x60], R18 ;  /* 0x0000601201007387 */ /* 0x0001e80000100000 */
[----:B------:R0:W-:Y:S04]  /*3780*/  STL.U8 [R1+0x61], R16 ;  /* 0x0000611001007387 */ /* 0x0001e80000100000 */
[----:B------:R0:W-:Y:S04]  /*3790*/  STL.U8 [R1+0x65], R30 ;  /* 0x0000651e01007387 */ /* 0x0001e80000100000 */
[----:B------:R0:W-:Y:S04]  /*37a0*/  STL.U8 [R1+0x64], R14 ;  /* 0x0000640e01007387 */ /* 0x0001e80000100000 */
[----:B------:R0:W-:Y:S04]  /*37b0*/  STL.U8 [R1+0x66], R32 ;  /* 0x0000662001007387 */ /* 0x0001e80000100000 */
[----:B------:R0:W-:Y:S01]  /*37c0*/  STL.U8 [R1+0x67], R2 ;  /* 0x0000670201007387 */ /* 0x0001e20000100000 */
[----:B------:R-:W-:Y:S05]  /*37d0*/  @!P0 BRA `(.L_x_14) ;  /* 0x00000000005c8947 */ /* 0x000fea0003800000 */
[----:B------:R-:W-:Y:S01]  /*37e0*/  BSSY.RELIABLE B1, `(.L_x_15) ;  /* 0x0000015000017945 */ /* 0x000fe20003800100 */
[----:B------:R-:W-:Y:S02]  /*37f0*/  IMAD.MOV.U32 R8, RZ, RZ, RZ ;  /* 0x000000ffff087224 */ /* 0x000fe400078e00ff */
[----:B------:R-:W-:-:S07]  /*3800*/  IMAD.MOV.U32 R6, RZ, RZ, RZ ;  /* 0x000000ffff067224 */ /* 0x000fce00078e00ff */
.L_x_17:
[----:B------:R-:W1:Y:S02]  /*3810*/  LDCU.64 UR8, c[0x0][0x380] ;  /* 0x00007000ff0877ac */ /* 0x000e640008000a00 */
[----:B-1----:R-:W-:-:S04]  /*3820*/  IADD3 R10, P0, PT, R8, UR8, RZ ;  /* 0x00000008080a7c10 */ /* 0x002fc8000ff1e0ff */
[----:B------:R-:W-:-:S06]  /*3830*/  IADD3.X R11, PT, PT, R6, UR9, RZ, P0, !PT ;  /* 0x00000009060b7c10 */ /* 0x000fcc00087fe4ff */
[----:B------:R-:W2:Y:S01]  /*3840*/  LDG.E.U8 R11, desc[UR6][R10.64] ;  /* 0x000000060a0b7981 */ /* 0x000ea2000c1e1100 */
[----:B------:R-:W-:Y:S02]  /*3850*/  PRMT R3, R22, 0x7610, R3 ;  /* 0x0000761016037816 */ /* 0x000fe40000000003 */
[----:B--2---:R-:W-:-:S13]  /*3860*/  ISETP.NE.AND P0, PT, R11, RZ, PT ;  /* 0x000000ff0b00720c */ /* 0x004fda0003f05270 */
[----:B------:R-:W-:Y:S05]  /*3870*/  @!P0 BREAK.RELIABLE B1 ;  /* 0x0000000000018942 */ /* 0x000fea0003800100 */
[----:B------:R-:W-:Y:S05]  /*3880*/  @!P0 BRA `(.L_x_14) ;  /* 0x0000000000308947 */ /* 0x000fea0003800000 */
[----:B------:R-:W-:-:S04]  /*3890*/  LOP3.LUT R22, R22, 0xff, RZ, 0xc0, !PT ;  /* 0x000000ff16167812 */ /* 0x000fc800078ec0ff */
[----:B------:R-:W-:-:S13]  /*38a0*/  ISETP.NE.AND P0, PT, R22, R11, PT ;  /* 0x0000000b1600720c */ /* 0x000fda0003f05270 */
[----:B------:R-:W-:Y:S05]  /*38b0*/  @P0 BREAK.RELIABLE B1 ;  /* 0x0000000000010942 */ /* 0x000fea0003800100 */
[----:B------:R-:W-:Y:S05]  /*38c0*/  @P0 BRA `(.L_x_16) ;  /* 0x00000000003c0947 */ /* 0x000fea0003800000 */
[----:B------:R-:W-:-:S06]  /*38d0*/  IMAD.IADD R22, R1, 0x1, R8 ;  /* 0x0000000101167824 */ /* 0x000fcc00078e0208 */
[----:B------:R-:W2:Y:S01]  /*38e0*/  LDL.U8 R22, [R22+0x49] ;  /* 0x0000490016167983 */ /* 0x000ea20000100000 */
[----:B------:R-:W-:-:S05]  /*38f0*/  IADD3 R8, P1, PT, R8, 0x1, RZ ;  /* 0x0000000108087810 */ /* 0x000fca0007f3e0ff */
[----:B------:R-:W-:Y:S01]  /*3900*/  IMAD.X R6, RZ, RZ, R6, P1 ;  /* 0x000000ffff067224 */ /* 0x000fe200008e0606 */
[----:B--2---:R-:W-:-:S13]  /*3910*/  ISETP.NE.AND P0, PT, R22, RZ, PT ;  /* 0x000000ff1600720c */ /* 0x004fda0003f05270 */
[----:B------:R-:W-:Y:S05]  /*3920*/  @P0 BRA `(.L_x_17) ;  /* 0xfffffffc00b80947 */ /* 0x000fea000383ffff */
[----:B------:R-:W-:Y:S05]  /*3930*/  BSYNC.RELIABLE B1 ;  /* 0x0000000000017941 */ /* 0x000fea0003800100 */
.L_x_15:
[----:B------:R-:W-:-:S07]  /*3940*/  PRMT R3, RZ, 0x7610, R3 ;  /* 0x00007610ff037816 */ /* 0x000fce0000000003 */
.L_x_14:
[----:B------:R-:W1:Y:S02]  /*3950*/  LDCU.64 UR8, c[0x0][0x380] ;  /* 0x00007000ff0877ac */ /* 0x000e640008000a00 */
[----:B-1----:R-:W-:-:S04]  /*3960*/  IADD3 R8, P0, PT, R8, UR8, RZ ;  /* 0x0000000808087c10 */ /* 0x002fc8000ff1e0ff */
[----:B------:R-:W-:-:S05]  /*3970*/  IADD3.X R9, PT, PT, R6, UR9, RZ, P0, !PT ;  /* 0x0000000906097c10 */ /* 0x000fca00087fe4ff */
[----:B------:R-:W2:Y:S01]  /*3980*/  LDG.E.U8 R8, desc[UR6][R8.64] ;  /* 0x0000000608087981 */ /* 0x000ea2000c1e1100 */
[----:B------:R-:W-:-:S04]  /*3990*/  LOP3.LUT R3, R3, 0xff, RZ, 0xc0, !PT ;  /* 0x000000ff03037812 */ /* 0x000fc800078ec0ff */
[----:B--2---:R-:W-:-:S13]  /*39a0*/  ISETP.NE.AND P0, PT, R3, R8, PT ;  /* 0x000000080300720c */ /* 0x004fda0003f05270 */
[----:B------:R-:W-:Y:S05]  /*39b0*/  @!P0 BRA `(.L_x_18) ;  /* 0x00000000001c8947 */ /* 0x000fea0003800000 */
.L_x_16:
[----:B------:R-:W-:Y:S05]  /*39c0*/  BSYNC.RECONVERGENT B0 ;  /* 0x0000000000007941 */ /* 0x000fea0003800200 */
.L_x_13:
[----:B------:R-:W-:-:S04]  /*39d0*/  IADD3 R0, P0, PT, R0, UR4, RZ ;  /* 0x0000000400007c10 */ /* 0x000fc8000ff1e0ff */
[----:B------:R-:W-:Y:S02]  /*39e0*/  IADD3.X R5, PT, PT, R5, UR5, RZ, P0, !PT ;  /* 0x0000000505057c10 */ /* 0x000fe400087fe4ff */
[----:B------:R-:W-:-:S04]  /*39f0*/  ISETP.GE.U32.AND P0, PT, R0, -0xf699080, PT ;  /* 0xf0966f800000780c */ /* 0x000fc80003f06070 */
[----:B------:R-:W-:-:S13]  /*3a00*/  ISETP.GE.U32.AND.EX P0, PT, R5, 0x333, PT, P0 ;  /* 0x000003330500780c */ /* 0x000fda0003f06100 */
[----:B------:R-:W-:Y:S05]  /*3a10*/  @!P0 BRA `(.L_x_19) ;  /* 0xffffffc400bc8947 */ /* 0x000fea000383ffff */
[----:B------:R-:W-:Y:S05]  /*3a20*/  EXIT ;  /* 0x000000000000794d */ /* 0x000fea0003800000 */
.L_x_18:
[----:B------:R-:W0:Y:S01]  /*3a30*/  LDCU.64 UR8, c[0x4][URZ] ;  /* 0x01000000ff0877ac */ /* 0x000e220008000a00 */
[----:B------:R-:W-:Y:S02]  /*3a40*/  IMAD.MOV.U32 R7, RZ, RZ, 0x1 ;  /* 0x00000001ff077424 */ /* 0x000fe400078e00ff */
[----:B------:R-:W-:Y:S02]  /*3a50*/  IMAD.MOV.U32 R6, RZ, RZ, RZ ;  /* 0x000000ffff067224 */ /* 0x000fe400078e00ff */
[----:B0-----:R-:W-:Y:S02]  /*3a60*/  IMAD.U32 R2, RZ, RZ, UR8 ;  /* 0x00000008ff027e24 */ /* 0x001fe4000f8e00ff */
[----:B------:R-:W-:-:S05]  /*3a70*/  IMAD.U32 R3, RZ, RZ, UR9 ;  /* 0x00000009ff037e24 */ /* 0x000fca000f8e00ff */
[----:B------:R-:W2:Y:S02]  /*3a80*/  ATOMG.E.CAS.STRONG.GPU PT, R2, [R2], R6, R7 ;  /* 0x00000006020273a9 */ /* 0x000ea400001ee107 */
[----:B--2---:R-:W-:-:S13]  /*3a90*/  ISETP.NE.AND P0, PT, R2, RZ, PT ;  /* 0x000000ff0200720c */ /* 0x004fda0003f05270 */
[----:B------:R-:W-:Y:S05]  /*3aa0*/  @P0 EXIT ;  /* 0x000000000000094d */ /* 0x000fea0003800000 */
[----:B------:R-:W0:Y:S01]  /*3ab0*/  LDC.64 R2, c[0x4][0x8] ;  /* 0x01000200ff027b82 */ /* 0x000e220000000a00 */
[----:B------:R-:W-:-:S05]  /*3ac0*/  IMAD.MOV.U32 R4, RZ, RZ, R0 ;  /* 0x000000ffff047224 */ /* 0x000fca00078e0000 */
[----:B0-----:R-:W-:Y:S01]  /*3ad0*/  STG.E.64 desc[UR6][R2.64], R4 ;  /* 0x0000000402007986 */ /* 0x001fe2000c101b06 */
[----:B------:R-:W-:Y:S06]  /*3ae0*/  MEMBAR.SC.GPU ;  /* 0x0000000000007992 */ /* 0x000fec0000002000 */
[----:B------:R-:W-:-:S00]  /*3af0*/  ERRBAR ;  /* 0x00000000000079ab */ /* 0x000fc00000000000 */
[----:B------:R-:W-:Y:S06]  /*3b00*/  CGAERRBAR ;  /* 0x00000000000075ab */ /* 0x000fec0000000000 */
[----:B------:R-:W-:Y:S01]  /*3b10*/  CCTL.IVALL ;  /* 0x00000000ff00798f */ /* 0x000fe20002000000 */
[----:B------:R-:W-:Y:S05]  /*3b20*/  EXIT ;  /* 0x000000000000794d */ /* 0x000fea0003800000 */
.L_x_20:
[----:B------:R-:W-:-:S00]  /*3b30*/  BRA `(.L_x_20) ;  /* 0xfffffffc00fc7947 */ /* 0x000fc0000383ffff */
[----:B------:R-:W-:-:S00]  /*3b40*/  NOP ;  /* 0x0000000000007918 */ /* 0x000fc00000000000 */
        /* <DEDUP_REMOVED lines=11> */
.L_x_21:


//--------------------- .nv.global.init           --------------------------
	.section	.nv.global.init,"aw",@progbits
.nv.global.init:
	.type		$str,@object
	.size		$str,(.L_4 - $str)
$str:
        /*0000*/ 	.byte	0x30, 0x31, 0x32, 0x33, 0x34, 0x35, 0x36, 0x37, 0x38, 0x39, 0x61, 0x62, 0x63, 0x64, 0x65, 0x66
        /*0010*/ 	.byte	0x00
.L_4:


//--------------------- .nv.shared.reserved.0     --------------------------
	.section	.nv.shared.reserved.0,"aw",@nobits
	.weak		__nv_reservedSMEM_offset_0_alias
	.size		__nv_reservedSMEM_offset_0_alias, 0, 64
	.other		__nv_reservedSMEM_offset_0_alias,@"STO_CUDA_RESERVED_SHARED STV_DEFAULT"
__nv_reservedSMEM_offset_0_alias:
	.zero		0
	.zero		64


//--------------------- .nv.global                --------------------------
	.section	.nv.global,"aw",@nobits
	.align	8
.nv.global:
	.type		g_idx,@object
	.size		g_idx,(g_found - g_idx)
	.other		g_idx,@"STV_DEFAULT STO_CUDA_MANAGED"
g_idx:
	.zero		8
	.type		g_found,@object
	.size		g_found,(.L_0 - g_found)
	.other		g_found,@"STV_DEFAULT STO_CUDA_MANAGED"
g_found:
	.zero		4
.L_0:


//--------------------- .nv.constant0._Z6brute7PKc --------------------------
	.section	.nv.constant0._Z6brute7PKc,"a",@progbits
	.sectionflags	@""
	.align	4
.nv.constant0._Z6brute7PKc:
	.zero		904


//--------------------- SYMBOLS --------------------------

	.type		.nv.reservedSmem.offset0,@object
	.size		.nv.reservedSmem.offset0,0x4
